def gluon_mma(
    a_ptr,
    b_ptr,
    c_ptr,
    M: gl.constexpr,
    N: gl.constexpr,
    K: gl.constexpr,
    BLK_A: gl.constexpr,
    BLK_B: gl.constexpr,
    SHARED_A: gl.constexpr,
    SHARED_B: gl.constexpr,
    ACC_LAYOUT: gl.constexpr,
    TMEM_LAYOUT: gl.constexpr,
    USE_TCGEN05: gl.constexpr,
    IS_ASYNC: gl.constexpr,
):
    offs_m = gl.arange(0, M, layout=gl.SliceLayout(1, BLK_A))
    offs_ka = gl.arange(0, K, layout=gl.SliceLayout(0, BLK_A))
    offs_kb = gl.arange(0, K, layout=gl.SliceLayout(1, BLK_B))
    offs_n = gl.arange(0, N, layout=gl.SliceLayout(0, BLK_B))
    a = gl.load(a_ptr + offs_m[:, None] * K + offs_ka[None, :])
    b = gl.load(b_ptr + offs_kb[:, None] * N + offs_n[None, :])
    a_smem = gl.allocate_shared_memory(a.dtype, [M, K], SHARED_A, a)
    b_smem = gl.allocate_shared_memory(b.dtype, [K, N], SHARED_B, b)

    if USE_TCGEN05:
        fence_async_shared()
        bar = gl.allocate_shared_memory(gl.int64, [1], mbarrier.MBarrierLayout())
        mbarrier.init(bar, count=1)
        acc_tmem = allocate_tensor_memory(gl.float32, [M, N], TMEM_LAYOUT)
        tcgen05_mma(a_smem, b_smem, acc_tmem, use_acc=False)
        tcgen05_commit(bar)
        mbarrier.wait(bar, phase=0)
        mbarrier.invalidate(bar)
        acc = acc_tmem.load(ACC_LAYOUT)
    else:
        acc = gl.zeros([M, N], dtype=gl.float32, layout=ACC_LAYOUT)
        acc = hopper.warpgroup_mma(a_smem, b_smem, acc, is_async=IS_ASYNC)
        if IS_ASYNC:
            acc = hopper.warpgroup_mma_wait(num_outstanding=0, deps=[acc])

    out_layout: gl.constexpr = gl.BlockedLayout(
        [1, 1], [1, 32], [gl.num_warps(), 1], [1, 0]
    )
    acc = gl.convert_layout(acc, out_layout)
    offs_cm = gl.arange(0, M, layout=gl.SliceLayout(1, out_layout))
    offs_cn = gl.arange(0, N, layout=gl.SliceLayout(0, out_layout))
    gl.store(c_ptr + offs_cm[:, None] * N + offs_cn[None, :], acc)

# config = {"BLOCK_K": 64, "BLOCK_M": 64, "BLOCK_N": 256, "arch": "sm_100", "dtype": "fp16", "is_async": 1, "num_warps": 4}
# arch = sm_100


// ===== COMPILED SASS (sm_100a) =====

	.target	sm_100a

	.elftype	@"ET_EXEC"


//--------------------- .note.nv.tkinfo           --------------------------
	.section	.note.nv.tkinfo,"",@"SHT_NOTE"
	.sectionflags	@"SHF_NOTE_NV_TKINFO"
	.tkinfo
        /*0018*/ 	.word	0x00000081
        /*0030*/ 	.string	""
        /*0030*/ 	.string	"ptxas-blackwell"
        /*0030*/ 	.string	"Cuda compilation tools, release 12.9, V12.9.86"
        /*0030*/ 	.string	"Build cuda_12.9.r12.9/compiler.36037853_0"
        /*0030*/ 	.string	"-v  -suppress-debug-info  -lineinfo  -arch sm_100a "



//--------------------- .note.nv.cuver            --------------------------
	.section	.note.nv.cuver,"",@"SHT_NOTE"
	.sectionflags	@"SHF_NOTE_NV_CUVER"
        /*0018*/ 	.short	0x0001
        /*001a*/ 	.short	0x0064
        /*001c*/ 	.short	0x0001
        /*001e*/ 	.short	0x0000
        /*0020*/ 	.short	0x0001
        /*0022*/ 	.short	0x0000


//--------------------- .nv.info                  --------------------------
	.section	.nv.info,"",@"SHT_CUDA_INFO"
	.align	4


	//----- nvinfo : EIATTR_REGCOUNT
	.align		4
        /*0000*/ 	.byte	0x04, 0x2f
        /*0002*/ 	.short	(.L_4 - .L_3)
	.align		4
.L_3:
        /*0004*/ 	.word	index@(gluon_mma)
        /*0008*/ 	.word	0x000000a7


	//----- nvinfo : EIATTR_FRAME_SIZE
	.align		4
.L_4:
        /*000c*/ 	.byte	0x04, 0x11
        /*000e*/ 	.short	(.L_6 - .L_5)
	.align		4
.L_5:
        /*0010*/ 	.word	index@($__internal_2_$__cuda_sm10x_tcgen05_guardrail_trap_unallocated_columns_being_dealloced)
        /*0014*/ 	.word	0x00000000


	//----- nvinfo : EIATTR_FRAME_SIZE
	.align		4
.L_6:
        /*0018*/ 	.byte	0x04, 0x11
        /*001a*/ 	.short	(.L_8 - .L_7)
	.align		4
.L_7:
        /*001c*/ 	.word	index@($__internal_1_$__cuda_sm10x_tcgen05_guardrail_trap_phase_invalid_during_alloc)
        /*0020*/ 	.word	0x00000000


	//----- nvinfo : EIATTR_FRAME_SIZE
	.align		4
.L_8:
        /*0024*/ 	.byte	0x04, 0x11
        /*0026*/ 	.short	(.L_10 - .L_9)
	.align		4
.L_9:
        /*0028*/ 	.word	index@($__internal_0_$__cuda_sm10x_tcgen05_guardrail_trap_col_being_dealloced_not_returned_by_alloc)
        /*002c*/ 	.word	0x00000000


	//----- nvinfo : EIATTR_FRAME_SIZE
	.align		4
.L_10:
        /*0030*/ 	.byte	0x04, 0x11
        /*0032*/ 	.short	(.L_12 - .L_11)
	.align		4
.L_11:
        /*0034*/ 	.word	index@(gluon_mma)
        /*0038*/ 	.word	0x00000000


	//----- nvinfo : EIATTR_MIN_STACK_SIZE
	.align		4
.L_12:
        /*003c*/ 	.byte	0x04, 0x12
        /*003e*/ 	.short	(.L_14 - .L_13)
	.align		4
.L_13:
        /*0040*/ 	.word	index@(gluon_mma)
        /*0044*/ 	.word	0x00000000
.L_14:


//--------------------- .nv.info.gluon_mma        --------------------------
	.section	.nv.info.gluon_mma,"",@"SHT_CUDA_INFO"
	.sectionflags	@""
	.align	4


	//----- nvinfo : EIATTR_CUDA_API_VERSION
	.align		4
        /*0000*/ 	.byte	0x04, 0x37
        /*0002*/ 	.short	(.L_16 - .L_15)
.L_15:
        /*0004*/ 	.word	0x00000081


	//----- nvinfo : EIATTR_KPARAM_INFO
	.align		4
.L_16:
        /*0008*/ 	.byte	0x04, 0x17
        /*000a*/ 	.short	(.L_18 - .L_17)
.L_17:
        /*000c*/ 	.word	0x00000000
        /*0010*/ 	.short	0x0004
        /*0012*/ 	.short	0x0020
        /*0014*/ 	.byte	0x00, 0xf4, 0x21, 0x00


	//----- nvinfo : EIATTR_KPARAM_INFO
	.align		4
.L_18:
        /*0018*/ 	.byte	0x04, 0x17
        /*001a*/ 	.short	(.L_20 - .L_19)
.L_19:
        /*001c*/ 	.word	0x00000000
        /*0020*/ 	.short	0x0003
        /*0022*/ 	.short	0x0018
        /*0024*/ 	.byte	0x00, 0xf4, 0x21, 0x00


	//----- nvinfo : EIATTR_KPARAM_INFO
	.align		4
.L_20:
        /*0028*/ 	.byte	0x04, 0x17
        /*002a*/ 	.short	(.L_22 - .L_21)
.L_21:
        /*002c*/ 	.word	0x00000000
        /*0030*/ 	.short	0x0002
        /*0032*/ 	.short	0x0010
        /*0034*/ 	.byte	0x00, 0xf4, 0x21, 0x00


	//----- nvinfo : EIATTR_KPARAM_INFO
	.align		4
.L_22:
        /*0038*/ 	.byte	0x04, 0x17
        /*003a*/ 	.short	(.L_24 - .L_23)
.L_23:
        /*003c*/ 	.word	0x00000000
        /*0040*/ 	.short	0x0001
        /*0042*/ 	.short	0x0008
        /*0044*/ 	.byte	0x00, 0xf4, 0x21, 0x00


	//----- nvinfo : EIATTR_KPARAM_INFO
	.align		4
.L_24:
        /*0048*/ 	.byte	0x04, 0x17
        /*004a*/ 	.short	(.L_26 - .L_25)
.L_25:
        /*004c*/ 	.word	0x00000000
        /*0050*/ 	.short	0x0000
        /*0052*/ 	.short	0x0000
        /*0054*/ 	.byte	0x00, 0xf4, 0x21, 0x00


	//----- nvinfo : EIATTR_AT_ENTRY_FRAGMENTS
	.align		4
.L_26:
        /*0058*/ 	.byte	0x04, 0x4f
        /*005a*/ 	.short	(.L_28 - .L_27)


	//   ....[0]....
.L_27:
        /*005c*/ 	.word	0x00000004


	//----- nvinfo : EIATTR_RESERVED_SMEM_USED
	.align		4
.L_28:
        /*0060*/ 	.byte	0x01, 0x41
	.zero		2


	//----- nvinfo : EIATTR_SPARSE_MMA_MASK
	.align		4
        /*0064*/ 	.byte	0x03, 0x50
        /*0066*/ 	.short	0x0000


	//----- nvinfo : EIATTR_TCGEN05_1CTA_USED
	.align		4
        /*0068*/ 	.byte	0x01, 0x51
	.zero		2


	//----- nvinfo : EIATTR_MAXREG_COUNT
	.align		4
        /*006c*/ 	.byte	0x03, 0x1b
        /*006e*/ 	.short	0x00ff


	//----- nvinfo : EIATTR_NUM_BARRIERS
	.align		4
        /*0070*/ 	.byte	0x02, 0x4c
        /*0072*/ 	.byte	0x01
	.zero		1


	//----- nvinfo : EIATTR_INT_WARP_WIDE_INSTR_OFFSETS
	.align		4
        /*0074*/ 	.byte	0x04, 0x31
        /*0076*/ 	.short	(.L_30 - .L_29)


	//   ....[0]....
.L_29:
        /*0078*/ 	.word	0x00001820


	//   ....[1]....
        /*007c*/ 	.word	0x00001870


	//   ....[2]....
        /*0080*/ 	.word	0x00002510


	//   ....[3]....
        /*0084*/ 	.word	0x00002520


	//   ....[4]....
        /*0088*/ 	.word	0x00003c50


	//   ....[5]....
        /*008c*/ 	.word	0x00003ca0


	//----- nvinfo : EIATTR_COOP_GROUP_MASK_REGIDS
	.align		4
.L_30:
        /*0090*/ 	.byte	0x04, 0x29
        /*0092*/ 	.short	(.L_32 - .L_31)


	//   ....[0]....
.L_31:
        /*0094*/ 	.word	0xffffffff


	//   ....[1]....
        /*0098*/ 	.word	0xffffffff


	//   ....[2]....
        /*009c*/ 	.word	0xffffffff


	//   ....[3]....
        /*00a0*/ 	.word	0xffffffff


	//----- nvinfo : EIATTR_COOP_GROUP_INSTR_OFFSETS
	.align		4
.L_32:
        /*00a4*/ 	.byte	0x04, 0x28
        /*00a6*/ 	.short	(.L_34 - .L_33)


	//   ....[0]....
.L_33:
        /*00a8*/ 	.word	0x00000050


	//   ....[1]....
        /*00ac*/ 	.word	0x00000310


	//   ....[2]....
        /*00b0*/ 	.word	0x00003ae0


	//   ....[3]....
        /*00b4*/ 	.word	0x00003d50


	//----- nvinfo : EIATTR_VRC_CTA_INIT_COUNT
	.align		4
.L_34:
        /*00b8*/ 	.byte	0x02, 0x4a
        /*00ba*/ 	.byte	0x80
	.zero		1


	//----- nvinfo : EIATTR_MBARRIER_INSTR_OFFSETS
	.align		4
        /*00bc*/ 	.byte	0x04, 0x39
        /*00be*/ 	.short	(.L_36 - .L_35)


	//   ....[0]....
.L_35:
        /*00c0*/ 	.word	0x00002260
        /*00c4*/ 	.word	0x000000ff
        /*00c8*/ 	.word	0x0000a000
        /*00cc*/ 	.short	0x0100
        /*00ce*/ 	.byte	0x0a
	.zero		1


	//   ....[1]....
        /*00d0*/ 	.word	0x00002590
        /*00d4*/ 	.word	0x000000ff
        /*00d8*/ 	.word	0x0000a000
        /*00dc*/ 	.short	0x010a
        /*00de*/ 	.byte	0x0a
	.zero		1


	//   ....[2]....
        /*00e0*/ 	.word	0x00002730
        /*00e4*/ 	.word	0x000000ff
        /*00e8*/ 	.word	0x0000a000
        /*00ec*/ 	.short	0x0108
        /*00ee*/ 	.byte	0x0a
	.zero		1


	//   ....[3]....
        /*00f0*/ 	.word	0x00003d70
        /*00f4*/ 	.word	0x000000ff
        /*00f8*/ 	.word	0x0000a000
        /*00fc*/ 	.short	0x010a
        /*00fe*/ 	.byte	0x0a
	.zero		1


	//----- nvinfo : EIATTR_NUM_MBARRIERS
	.align		4
.L_36:
        /*0100*/ 	.byte	0x03, 0x38
        /*0102*/ 	.short	0x0001


	//----- nvinfo : EIATTR_EXIT_INSTR_OFFSETS
	.align		4
        /*0104*/ 	.byte	0x04, 0x1c
        /*0106*/ 	.short	(.L_38 - .L_37)


	//   ....[0]....
.L_37:
        /*0108*/ 	.word	0x00003d60


	//----- nvinfo : EIATTR_REQNTID
	.align		4
.L_38:
        /*010c*/ 	.byte	0x04, 0x10
        /*010e*/ 	.short	(.L_40 - .L_39)
.L_39:
        /*0110*/ 	.word	0x00000080
        /*0114*/ 	.word	0x00000001
        /*0118*/ 	.word	0x00000001


	//----- nvinfo : EIATTR_CRS_STACK_SIZE
	.align		4
.L_40:
        /*011c*/ 	.byte	0x04, 0x1e
        /*011e*/ 	.short	(.L_42 - .L_41)
.L_41:
        /*0120*/ 	.word	0x00000000


	//----- nvinfo : EIATTR_CBANK_PARAM_SIZE
	.align		4
.L_42:
        /*0124*/ 	.byte	0x03, 0x19
        /*0126*/ 	.short	0x0028


	//----- nvinfo : EIATTR_PARAM_CBANK
	.align		4
        /*0128*/ 	.byte	0x04, 0x0a
        /*012a*/ 	.short	(.L_44 - .L_43)
	.align		4
.L_43:
        /*012c*/ 	.word	index@(.nv.constant0.gluon_mma)
        /*0130*/ 	.short	0x0380
        /*0132*/ 	.short	0x0028


	//----- nvinfo : EIATTR_SW_WAR
	.align		4
.L_44:
        /*0134*/ 	.byte	0x04, 0x36
        /*0136*/ 	.short	(.L_46 - .L_45)
.L_45:
        /*0138*/ 	.word	0x00000008
.L_46:


//--------------------- .nv.compat                --------------------------
	.section	.nv.compat,"",@"SHT_CUDA_COMPAT_INFO"
	.align	4
        /*0000*/ 	.byte	0x02, 0x02, 0x02, 0x00, 0x02, 0x05, 0x05, 0x00, 0x02, 0x03, 0x00, 0x00, 0x02, 0x06, 0x01, 0x00


//--------------------- .nv.callgraph             --------------------------
	.section	.nv.callgraph,"",@"SHT_CUDA_CALLGRAPH"
	.align	4
	.sectionentsize	8
	.align		4
        /*0000*/ 	.word	0x00000000
	.align		4
        /*0004*/ 	.word	0xffffffff
	.align		4
        /*0008*/ 	.word	0x00000000
	.align		4
        /*000c*/ 	.word	0xfffffffe
	.align		4
        /*0010*/ 	.word	0x00000000
	.align		4
        /*0014*/ 	.word	0xfffffffd
	.align		4
        /*0018*/ 	.word	0x00000000
	.align		4
        /*001c*/ 	.word	0xfffffffc


//--------------------- .text.gluon_mma           --------------------------
	.section	.text.gluon_mma,"ax",@progbits
	.align	128
        .global         gluon_mma
        .type           gluon_mma,@function
        .size           gluon_mma,(.L_x_15 - gluon_mma)
        .other          gluon_mma,@"STO_CUDA_ENTRY STV_DEFAULT"
gluon_mma:
.text.gluon_mma:
[----:B------:R-:W0:Y:S01]  /*0000*/  LDC R1, c[0x0][0x37c] ;  /* 0x0000df00ff017b82 */ /* 0x000e220000000800 */
[----:B------:R-:W1:Y:S02]  /*0010*/  S2R R135, SR_TID.X ;  /* 0x0000000000877919 */ /* 0x000e640000002100 */
[----:B-1----:R-:W-:-:S13]  /*0020*/  ISETP.GE.U32.AND P1, PT, R135, 0x20, PT ;  /* 0x000000208700780c */ /* 0x002fda0003f26070 */
[----:B------:R-:W-:Y:S05]  /*0030*/  @P1 BRA `(.L_x_0) ;  /* 0x0000000000b81947 */ /* 0x000fea0003800000 */
[----:B------:R-:W1:Y:S01]  /*0040*/  S2UR UR6, SR_CgaCtaId ;  /* 0x00000000000679c3 */ /* 0x000e620000008800 */
[----:B------:R-:W-:Y:S01]  /*0050*/  NOP ;  /* 0x0000000000007918 */ /* 0x000fe20000000000 */
[----:B------:R-:W-:Y:S02]  /*0060*/  UMOV UR4, 0x40 ;  /* 0x0000004000047882 */ /* 0x000fe40000000000 */
[----:B-1----:R-:W-:-:S09]  /*0070*/  ULEA UR4, UR6, UR4, 0x18 ;  /* 0x0000000406047291 */ /* 0x002fd2000f8ec0ff */
[----:B------:R-:W1:Y:S01]  /*0080*/  LDS.U8 R0, [UR4] ;  /* 0x00000004ff007984 */ /* 0x000e620008000000 */
[----:B------:R-:W-:Y:S02]  /*0090*/  UMOV UR4, 0x400 ;  /* 0x0000040000047882 */ /* 0x000fe40000000000 */
[----:B------:R-:W-:Y:S01]  /*00a0*/  ULEA UR4, UR6, UR4, 0x18 ;  /* 0x0000000406047291 */ /* 0x000fe2000f8ec0ff */
[----:B-1----:R-:W-:-:S13]  /*00b0*/  ISETP.NE.AND P0, PT, R0, RZ, PT ;  /* 0x000000ff0000720c */ /* 0x002fda0003f05270 */
[----:B------:R-:W-:Y:S05]  /*00c0*/  @P0 BRA `(.L_x_1) ;  /* 0x00000000007c0947 */ /* 0x000fea0003800000 */
[----:B------:R-:W-:-:S13]  /*00d0*/  ELECT P0, URZ, PT ;  /* 0x0000000000ff782f */ /* 0x000fda0003800000 */
[----:B------:R-:W-:Y:S05]  /*00e0*/  @!P0 BRA `(.L_x_2) ;  /* 0x0000000000848947 */ /* 0x000fea0003800000 */
[----:B------:R-:W-:Y:S01]  /*00f0*/  UMOV UR5, 0x8 ;  /* 0x0000000800057882 */ /* 0x000fe20000000000 */
[----:B------:R-:W-:Y:S02]  /*0100*/  IMAD.MOV.U32 R4, RZ, RZ, 0x1 ;  /* 0x00000001ff047424 */ /* 0x000fe400078e00ff */
[----:B------:R-:W-:Y:S02]  /*0110*/  IMAD.MOV.U32 R5, RZ, RZ, 0xff ;  /* 0x000000ffff057424 */ /* 0x000fe400078e00ff */
[----:B------:R-:W-:Y:S04]  /*0120*/  DEPBAR.LE SB1, 0x36 ;  /* 0x00009d800000791a */ /* 0x000fe80000000000 */
[----:B------:R-:W1:Y:S02]  /*0130*/  UTCATOMSWS.FIND_AND_SET.ALIGN UP0, UR5, UR5 ;  /* 0x00000005000575e3 */ /* 0x000e640008000800 */
[----:B-1----:R-:W-:-:S04]  /*0140*/  PLOP3.LUT P0, PT, PT, PT, UP0, 0x80, 0x8 ;  /* 0x000000000008781c */ /* 0x002fc80003f0f008 */
[----:B------:R-:W-:-:S04]  /*0150*/  SEL R0, RZ, 0xffffffff, !P0 ;  /* 0xffffffffff007807 */ /* 0x000fc80004000000 */
[----:B------:R-:W-:Y:S01]  /*0160*/  ISETP.NE.AND P0, PT, R0, RZ, PT ;  /* 0x000000ff0000720c */ /* 0x000fe20003f05270 */
[----:B------:R-:W-:-:S12]  /*0170*/  IMAD.U32 R0, RZ, RZ, UR5 ;  /* 0x00000005ff007e24 */ /* 0x000fd8000f8e00ff */
[----:B------:R-:W-:Y:S05]  /*0180*/  @P0 BRA `(.L_x_3) ;  /* 0x0000000000240947 */ /* 0x000fea0003800000 */
.L_x_4:
[----:B------:R-:W-:Y:S05]  /*0190*/  NANOSLEEP 0x64 ;  /* 0x000000640000795d */ /* 0x000fea0003800000 */
[----:B------:R-:W-:-:S05]  /*01a0*/  UMOV UR5, 0x8 ;  /* 0x0000000800057882 */ /* 0x000fca0000000000 */
[----:B------:R-:W-:Y:S04]  /*01b0*/  DEPBAR.LE SB1, 0x36 ;  /* 0x00009d800000791a */ /* 0x000fe80000000000 */
[----:B------:R-:W1:Y:S02]  /*01c0*/  UTCATOMSWS.FIND_AND_SET.ALIGN UP0, UR5, UR5 ;  /* 0x00000005000575e3 */ /* 0x000e640008000800 */
[----:B-1----:R-:W-:-:S04]  /*01d0*/  PLOP3.LUT P0, PT, PT, PT, UP0, 0x80, 0x8 ;  /* 0x000000000008781c */ /* 0x002fc80003f0f008 */
[----:B------:R-:W-:-:S04]  /*01e0*/  SEL R0, RZ, 0xffffffff, !P0 ;  /* 0xffffffffff007807 */ /* 0x000fc80004000000 */
[----:B------:R-:W-:Y:S01]  /*01f0*/  ISETP.NE.AND P0, PT, R0, RZ, PT ;  /* 0x000000ff0000720c */ /* 0x000fe20003f05270 */
[----:B------:R-:W-:-:S12]  /*0200*/  IMAD.U32 R0, RZ, RZ, UR5 ;  /* 0x00000005ff007e24 */ /* 0x000fd8000f8e00ff */
[----:B------:R-:W-:Y:S05]  /*0210*/  @!P0 BRA `(.L_x_4) ;  /* 0xfffffffc00dc8947 */ /* 0x000fea000383ffff */
.L_x_3:
[C---:B------:R-:W-:Y:S01]  /*0220*/  VIADD R3, R0.reuse, 0x10 ;  /* 0x0000001000037836 */ /* 0x040fe20000000000 */
[----:B------:R-:W-:Y:S01]  /*0230*/  UMOV UR5, 0x50 ;  /* 0x0000005000057882 */ /* 0x000fe20000000000 */
[----:B------:R-:W-:Y:S01]  /*0240*/  SHF.L.U32 R2, R5, R0, RZ ;  /* 0x0000000005027219 */ /* 0x000fe200000006ff */
[----:B------:R-:W-:Y:S01]  /*0250*/  ULEA UR5, UR6, UR5, 0x18 ;  /* 0x0000000506057291 */ /* 0x000fe2000f8ec0ff */
[----:B------:R-:W-:Y:S01]  /*0260*/  IMAD.SHL.U32 R0, R0, 0x20, RZ ;  /* 0x0000002000007824 */ /* 0x000fe200078e00ff */
[----:B------:R-:W-:-:S04]  /*0270*/  SHF.L.U32 R3, R4, R3, RZ ;  /* 0x0000000304037219 */ /* 0x000fc800000006ff */
[----:B------:R-:W-:-:S05]  /*0280*/  LOP3.LUT R2, R3, R2, RZ, 0xfc, !PT ;  /* 0x0000000203027212 */ /* 0x000fca00078efcff */
[----:B------:R1:W-:Y:S04]  /*0290*/  ATOMS.OR RZ, [UR5], R2 ;  /* 0x00000002ffff798c */ /* 0x0003e8000b000005 */
[----:B------:R1:W-:Y:S01]  /*02a0*/  STS [UR4], R0 ;  /* 0x00000000ff007988 */ /* 0x0003e20008000804 */
[----:B------:R-:W-:Y:S05]  /*02b0*/  BRA `(.L_x_2) ;  /* 0x0000000000107947 */ /* 0x000fea0003800000 */
.L_x_1:
[----:B------:R-:W-:Y:S01]  /*02c0*/  IMAD.MOV.U32 R0, RZ, RZ, -0x1 ;  /* 0xffffffffff007424 */ /* 0x000fe200078e00ff */
[----:B------:R-:W-:-:S04]  /*02d0*/  MOV R2, 0x300 ;  /* 0x0000030000027802 */ /* 0x000fc80000000f00 */
[----:B------:R1:W-:Y:S03]  /*02e0*/  STS [UR4], R0 ;  /* 0x00000000ff007988 */ /* 0x0003e60008000804 */
[----:B01----:R-:W-:Y:S05]  /*02f0*/  CALL.REL.NOINC `($__internal_1_$__cuda_sm10x_tcgen05_guardrail_trap_phase_invalid_during_alloc) ;  /* 0x0000003800b47944 */ /* 0x003fea0003c00000 */
.L_x_2:
[----:B------:R-:W-:Y:S05]  /*0300*/  WARPSYNC.ALL ;  /* 0x0000000000007948 */ /* 0x000fea0003800000 */
[----:B------:R-:W-:Y:S01]  /*0310*/  NOP ;  /* 0x0000000000007918 */ /* 0x000fe20000000000 */
.L_x_0:
[----:B------:R-:W2:Y:S08]  /*0320*/  S2UR UR6, SR_CgaCtaId ;  /* 0x00000000000679c3 */ /* 0x000eb00000008800 */
[----:B------:R-:W-:Y:S01]  /*0330*/  BAR.SYNC.DEFER_BLOCKING 0x0 ;  /* 0x0000000000007b1d */ /* 0x000fe20000010000 */
[----:B------:R-:W-:Y:S02]  /*0340*/  SHF.R.U32.HI R157, RZ, 0x5, R135 ;  /* 0x00000005ff9d7819 */ /* 0x000fe40000011687 */
[----:B------:R-:W-:-:S02]  /*0350*/  LOP3.LUT R3, R135, 0x60, RZ, 0xc0, !PT ;  /* 0x0000006087037812 */ /* 0x000fc400078ec0ff */
[----:B------:R-:W-:Y:S01]  /*0360*/  SGXT.U32 R157, R157, 0x2 ;  /* 0x000000029d9d781a */ /* 0x000fe20000000000 */
[----:B------:R-:W-:Y:S02]  /*0370*/  UMOV UR4, 0x400 ;  /* 0x0000040000047882 */ /* 0x000fe40000000000 */
[----:B------:R-:W3:Y:S01]  /*0380*/  LDC.64 R82, c[0x0][0x388] ;  /* 0x0000e200ff527b82 */ /* 0x000ee20000000a00 */
[----:B-1----:R-:W-:Y:S01]  /*0390*/  IMAD.SHL.U32 R2, R3, 0x8, RZ ;  /* 0x0000000803027824 */ /* 0x002fe200078e00ff */
[C---:B------:R-:W-:Y:S01]  /*03a0*/  LOP3.LUT R123, R157.reuse, 0x4, RZ, 0xfc, !PT ;  /* 0x000000049d7b7812 */ /* 0x040fe200078efcff */
[----:B------:R-:W1:Y:S01]  /*03b0*/  LDCU.64 UR12, c[0x0][0x358] ;  /* 0x00006b00ff0c77ac */ /* 0x000e620008000a00 */
[C---:B------:R-:W-:Y:S02]  /*03c0*/  LOP3.LUT R119, R157.reuse, 0x8, RZ, 0xfc, !PT ;  /* 0x000000089d777812 */ /* 0x040fe400078efcff */
[C---:B------:R-:W-:Y:S02]  /*03d0*/  LOP3.LUT R143, R157.reuse, 0xc, RZ, 0xfc, !PT ;  /* 0x0000000c9d8f7812 */ /* 0x040fe400078efcff */
[----:B------:R-:W-:Y:S01]  /*03e0*/  LOP3.LUT R137, R157, 0x10, RZ, 0xfc, !PT ;  /* 0x000000109d897812 */ /* 0x000fe200078efcff */
[----:B------:R-:W-:Y:S01]  /*03f0*/  IMAD.SHL.U32 R12, R119, 0x100, RZ ;  /* 0x00000100770c7824 */ /* 0x000fe200078e00ff */
[----:B------:R-:W-:Y:S01]  /*0400*/  LOP3.LUT R136, R135, 0x1f, RZ, 0xc0, !PT ;  /* 0x0000001f87887812 */ /* 0x000fe200078ec0ff */
[----:B--2---:R-:W-:Y:S01]  /*0410*/  ULEA UR10, UR6, UR4, 0x18 ;  /* 0x00000004060a7291 */ /* 0x004fe2000f8ec0ff */
[----:B---3--:R-:W-:-:S08]  /*0420*/  LEA R18, P0, R3, R82, 0x4 ;  /* 0x0000005203127211 */ /* 0x008fd000078020ff */
[----:B------:R-:W2:Y:S01]  /*0430*/  LDS R0, [UR10] ;  /* 0x0000000aff007984 */ /* 0x000ea20008000800 */
[-C--:B------:R-:W-:Y:S01]  /*0440*/  LEA.HI.X R19, R2, R83.reuse, RZ, 0x1, P0 ;  /* 0x0000005302137211 */ /* 0x080fe200000f0cff */
[C---:B------:R-:W-:Y:S01]  /*0450*/  IMAD.SHL.U32 R2, R123.reuse, 0x100, RZ ;  /* 0x000001007b027824 */ /* 0x040fe200078e00ff */
[-C--:B------:R-:W-:Y:S01]  /*0460*/  LEA R22, P0, R123, R82.reuse, 0x9 ;  /* 0x000000527b167211 */ /* 0x080fe200078048ff */
[----:B------:R-:W-:Y:S01]  /*0470*/  IMAD.SHL.U32 R20, R143, 0x100, RZ ;  /* 0x000001008f147824 */ /* 0x000fe200078e00ff */
[----:B------:R-:W-:Y:S01]  /*0480*/  LOP3.LUT R145, R157, 0x14, RZ, 0xfc, !PT ;  /* 0x000000149d917812 */ /* 0x000fe200078efcff */
[----:B------:R-:W-:Y:S01]  /*0490*/  IMAD.SHL.U32 R28, R137, 0x100, RZ ;  /* 0x00000100891c7824 */ /* 0x000fe200078e00ff */
[----:B------:R-:W-:Y:S01]  /*04a0*/  LEA.HI.X R23, R2, R83, RZ, 0x1, P0 ;  /* 0x0000005302177211 */ /* 0x000fe200000f0cff */
[----:B------:R-:W-:Y:S01]  /*04b0*/  IMAD.WIDE.U32 R18, R136, 0x2, R18 ;  /* 0x0000000288127825 */ /* 0x000fe200078e0012 */
[----:B------:R-:W-:Y:S01]  /*04c0*/  BAR.SYNC.DEFER_BLOCKING 0x0 ;  /* 0x0000000000007b1d */ /* 0x000fe20000010000 */
[----:B------:R-:W-:-:S02]  /*04d0*/  LEA R34, P0, R119, R82, 0x9 ;  /* 0x0000005277227211 */ /* 0x000fc400078048ff */
[-C--:B------:R-:W-:Y:S02]  /*04e0*/  LEA R38, P2, R143, R82.reuse, 0x9 ;  /* 0x000000528f267211 */ /* 0x080fe400078448ff */
[-C--:B------:R-:W-:Y:S02]  /*04f0*/  LEA.HI.X R35, R12, R83.reuse, RZ, 0x1, P0 ;  /* 0x000000530c237211 */ /* 0x080fe400000f0cff */
[----:B------:R-:W-:Y:S02]  /*0500*/  LOP3.LUT R133, R157, 0x18, RZ, 0xfc, !PT ;  /* 0x000000189d857812 */ /* 0x000fe400078efcff */
[----:B------:R-:W-:Y:S01]  /*0510*/  LEA R50, P0, R137, R82, 0x9 ;  /* 0x0000005289327211 */ /* 0x000fe200078048ff */
[----:B------:R-:W-:Y:S01]  /*0520*/  IMAD.SHL.U32 R36, R145, 0x100, RZ ;  /* 0x0000010091247824 */ /* 0x000fe200078e00ff */
[----:B------:R-:W-:Y:S01]  /*0530*/  LEA.HI.X R39, R20, R83, RZ, 0x1, P2 ;  /* 0x0000005314277211 */ /* 0x000fe200010f0cff */
[----:B------:R-:W-:Y:S01]  /*0540*/  IMAD.SHL.U32 R44, R133, 0x100, RZ ;  /* 0x00000100852c7824 */ /* 0x000fe200078e00ff */
[----:B------:R-:W-:-:S02]  /*0550*/  LOP3.LUT R141, R157, 0x1c, RZ, 0xfc, !PT ;  /* 0x0000001c9d8d7812 */ /* 0x000fc400078efcff */
[-C--:B------:R-:W-:Y:S02]  /*0560*/  LEA R54, P2, R145, R82.reuse, 0x9 ;  /* 0x0000005291367211 */ /* 0x080fe400078448ff */
[-C--:B------:R-:W-:Y:S02]  /*0570*/  LEA.HI.X R51, R28, R83.reuse, RZ, 0x1, P0 ;  /* 0x000000531c337211 */ /* 0x080fe400000f0cff */
[----:B------:R-:W-:Y:S02]  /*0580*/  LOP3.LUT R155, R157, 0x20, RZ, 0xfc, !PT ;  /* 0x000000209d9b7812 */ /* 0x000fe400078efcff */
[-C--:B------:R-:W-:Y:S01]  /*0590*/  LEA R66, P0, R133, R82.reuse, 0x9 ;  /* 0x0000005285427211 */ /* 0x080fe200078048ff */
[----:B------:R-:W-:Y:S01]  /*05a0*/  IMAD.SHL.U32 R52, R141, 0x100, RZ ;  /* 0x000001008d347824 */ /* 0x000fe200078e00ff */
[-C--:B------:R-:W-:Y:S01]  /*05b0*/  LEA.HI.X R55, R36, R83.reuse, RZ, 0x1, P2 ;  /* 0x0000005324377211 */ /* 0x080fe200010f0cff */
[----:B------:R-:W-:Y:S01]  /*05c0*/  IMAD.SHL.U32 R60, R155, 0x100, RZ ;  /* 0x000001009b3c7824 */ /* 0x000fe200078e00ff */
[-C--:B------:R-:W-:Y:S01]  /*05d0*/  LEA R70, P2, R141, R82.reuse, 0x9 ;  /* 0x000000528d467211 */ /* 0x080fe200078448ff */
[----:B------:R-:W-:Y:S01]  /*05e0*/  IMAD.WIDE.U32 R22, R136, 0x2, R22 ;  /* 0x0000000288167825 */ /* 0x000fe200078e0016 */
[-C--:B------:R-:W-:Y:S01]  /*05f0*/  LEA.HI.X R67, R44, R83.reuse, RZ, 0x1, P0 ;  /* 0x000000532c437211 */ /* 0x080fe200000f0cff */
[----:B-1----:R-:W5:Y:S01]  /*0600*/  LDG.E.U16 R2, desc[UR12][R18.64] ;  /* 0x0000000c12027981 */ /* 0x002f62000c1e1500 */
[----:B------:R-:W-:Y:S01]  /*0610*/  LEA R80, P0, R155, R82, 0x9 ;  /* 0x000000529b507211 */ /* 0x000fe200078048ff */
[----:B------:R-:W-:Y:S01]  /*0620*/  IMAD.WIDE.U32 R34, R136, 0x2, R34 ;  /* 0x0000000288227825 */ /* 0x000fe200078e0022 */
[----:B------:R-:W-:Y:S01]  /*0630*/  LOP3.LUT R153, R157, 0x24, RZ, 0xfc, !PT ;  /* 0x000000249d997812 */ /* 0x000fe200078efcff */
[----:B------:R-:W5:Y:S01]  /*0640*/  LDG.E.U16 R4, desc[UR12][R18.64+0x40] ;  /* 0x0000400c12047981 */ /* 0x000f62000c1e1500 */
[-C--:B------:R-:W-:Y:S01]  /*0650*/  LEA.HI.X R71, R52, R83.reuse, RZ, 0x1, P2 ;  /* 0x0000005334477211 */ /* 0x080fe200010f0cff */
[----:B------:R-:W-:Y:S01]  /*0660*/  IMAD.WIDE.U32 R38, R136, 0x2, R38 ;  /* 0x0000000288267825 */ /* 0x000fe200078e0026 */
[----:B------:R-:W-:Y:S01]  /*0670*/  LEA.HI.X R81, R60, R83, RZ, 0x1, P0 ;  /* 0x000000533c517211 */ /* 0x000fe200000f0cff */
[----:B------:R-:W5:Y:S02]  /*0680*/  LDG.E.U16 R5, desc[UR12][R18.64+0x80] ;  /* 0x0000800c12057981 */ /* 0x000f64000c1e1500 */
[----:B------:R-:W-:-:S02]  /*0690*/  IMAD.WIDE.U32 R50, R136, 0x2, R50 ;  /* 0x0000000288327825 */ /* 0x000fc400078e0032 */
[----:B------:R-:W5:Y:S02]  /*06a0*/  LDG.E.U16 R6, desc[UR12][R18.64+0xc0] ;  /* 0x0000c00c12067981 */ /* 0x000f64000c1e1500 */
[C---:B------:R-:W-:Y:S02]  /*06b0*/  IMAD.WIDE.U32 R54, R136.reuse, 0x2, R54 ;  /* 0x0000000288367825 */ /* 0x040fe400078e0036 */
[----:B------:R-:W5:Y:S02]  /*06c0*/  LDG.E.U16 R7, desc[UR12][R18.64+0x100] ;  /* 0x0001000c12077981 */ /* 0x000f64000c1e1500 */
[C---:B------:R-:W-:Y:S02]  /*06d0*/  IMAD.WIDE.U32 R66, R136.reuse, 0x2, R66 ;  /* 0x0000000288427825 */ /* 0x040fe400078e0042 */
[----:B------:R-:W5:Y:S01]  /*06e0*/  LDG.E.U16 R8, desc[UR12][R18.64+0x140] ;  /* 0x0001400c12087981 */ /* 0x000f62000c1e1500 */
[----:B------:R-:W-:Y:S01]  /*06f0*/  LEA R84, P2, R153, R82, 0x9 ;  /* 0x0000005299547211 */ /* 0x000fe200078448ff */
[----:B------:R-:W-:-:S02]  /*0700*/  IMAD.WIDE.U32 R70, R136, 0x2, R70 ;  /* 0x0000000288467825 */ /* 0x000fc400078e0046 */
[----:B------:R-:W5:Y:S02]  /*0710*/  LDG.E.U16 R9, desc[UR12][R18.64+0x180] ;  /* 0x0001800c12097981 */ /* 0x000f64000c1e1500 */
[----:B------:R-:W-:Y:S02]  /*0720*/  IMAD.SHL.U32 R68, R153, 0x100, RZ ;  /* 0x0000010099447824 */ /* 0x000fe400078e00ff */
[----:B------:R-:W5:Y:S01]  /*0730*/  LDG.E.U16 R10, desc[UR12][R18.64+0x1c0] ;  /* 0x0001c00c120a7981 */ /* 0x000f62000c1e1500 */
[----:B------:R-:W-:-:S03]  /*0740*/  IMAD.WIDE.U32 R80, R136, 0x2, R80 ;  /* 0x0000000288507825 */ /* 0x000fc600078e0050 */
[----:B------:R-:W5:Y:S04]  /*0750*/  LDG.E.U16 R11, desc[UR12][R22.64] ;  /* 0x0000000c160b7981 */ /* 0x000f68000c1e1500 */
        /* <DEDUP_REMOVED lines=22> */
[----:B------:R-:W5:Y:S01]  /*08c0*/  LDG.E.U16 R34, desc[UR12][R38.64+0x1c0] ;  /* 0x0001c00c26227981 */ /* 0x000f62000c1e1500 */
[----:B------:R-:W-:-:S03]  /*08d0*/  LEA.HI.X R85, R68, R83, RZ, 0x1, P2 ;  /* 0x0000005344557211 */ /* 0x000fc600010f0cff */
        /* <DEDUP_REMOVED lines=32> */
[C---:B------:R-:W-:Y:S01]  /*0ae0*/  LOP3.LUT R147, R157.reuse, 0x28, RZ, 0xfc, !PT ;  /* 0x000000289d937812 */ /* 0x040fe200078efcff */
[----:B------:R-:W-:Y:S01]  /*0af0*/  IMAD.WIDE.U32 R84, R136, 0x2, R84 ;  /* 0x0000000288547825 */ /* 0x000fe200078e0054 */
[----:B------:R-:W-:Y:S01]  /*0b00*/  LOP3.LUT R159, R157, 0x2c, RZ, 0xfc, !PT ;  /* 0x0000002c9d9f7812 */ /* 0x000fe200078efcff */
[----:B------:R-:W5:Y:S01]  /*0b10*/  LDG.E.U16 R67, desc[UR12][R80.64] ;  /* 0x0000000c50437981 */ /* 0x000f62000c1e1500 */
[C---:B------:R-:W-:Y:S01]  /*0b20*/  LEA R86, P0, R147.reuse, R82, 0x9 ;  /* 0x0000005293567211 */ /* 0x040fe200078048ff */
[----:B------:R-:W-:-:S02]  /*0b30*/  IMAD.SHL.U32 R76, R147, 0x100, RZ ;  /* 0x00000100934c7824 */ /* 0x000fc400078e00ff */
[----:B------:R-:W5:Y:S04]  /*0b40*/  LDG.E.U16 R68, desc[UR12][R80.64+0x40] ;  /* 0x0000400c50447981 */ /* 0x000f68000c1e1500 */
[----:B------:R-:W5:Y:S04]  /*0b50*/  LDG.E.U16 R69, desc[UR12][R80.64+0x80] ;  /* 0x0000800c50457981 */ /* 0x000f68000c1e1500 */
[----:B------:R-:W5:Y:S04]  /*0b60*/  LDG.E.U16 R70, desc[UR12][R80.64+0xc0] ;  /* 0x0000c00c50467981 */ /* 0x000f68000c1e1500 */
[----:B------:R-:W5:Y:S04]  /*0b70*/  LDG.E.U16 R71, desc[UR12][R80.64+0x100] ;  /* 0x0001000c50477981 */ /* 0x000f68000c1e1500 */
[----:B------:R-:W5:Y:S04]  /*0b80*/  LDG.E.U16 R72, desc[UR12][R80.64+0x140] ;  /* 0x0001400c50487981 */ /* 0x000f68000c1e1500 */
[----:B------:R-:W5:Y:S04]  /*0b90*/  LDG.E.U16 R73, desc[UR12][R80.64+0x180] ;  /* 0x0001800c50497981 */ /* 0x000f68000c1e1500 */
[----:B------:R1:W5:Y:S01]  /*0ba0*/  LDG.E.U16 R74, desc[UR12][R80.64+0x1c0] ;  /* 0x0001c00c504a7981 */ /* 0x000362000c1e1500 */
[----:B------:R-:W-:-:S03]  /*0bb0*/  LOP3.LUT R151, R157, 0x30, RZ, 0xfc, !PT ;  /* 0x000000309d977812 */ /* 0x000fc600078efcff */
[----:B------:R-:W5:Y:S04]  /*0bc0*/  LDG.E.U16 R75, desc[UR12][R84.64] ;  /* 0x0000000c544b7981 */ /* 0x000f68000c1e1500 */
[----:B------:R-:W5:Y:S01]  /*0bd0*/  LDG.E.U16 R77, desc[UR12][R84.64+0x80] ;  /* 0x0000800c544d7981 */ /* 0x000f62000c1e1500 */
[----:B-1----:R-:W1:Y:S01]  /*0be0*/  LDC.64 R80, c[0x0][0x380] ;  /* 0x0000e000ff507b82 */ /* 0x002e620000000a00 */
[C---:B------:R-:W-:Y:S01]  /*0bf0*/  IMAD.SHL.U32 R88, R159.reuse, 0x100, RZ ;  /* 0x000001009f587824 */ /* 0x040fe200078e00ff */
[-C--:B------:R-:W-:Y:S01]  /*0c00*/  LEA R78, P2, R159, R82.reuse, 0x9 ;  /* 0x000000529f4e7211 */ /* 0x080fe200078448ff */
[----:B------:R-:W5:Y:S01]  /*0c10*/  LDG.E.U16 R90, desc[UR12][R84.64+0xc0] ;  /* 0x0000c00c545a7981 */ /* 0x000f62000c1e1500 */
[-C--:B------:R-:W-:Y:S02]  /*0c20*/  LEA.HI.X R87, R76, R83.reuse, RZ, 0x1, P0 ;  /* 0x000000534c577211 */ /* 0x080fe400000f0cff */
[-C--:B------:R-:W-:Y:S01]  /*0c30*/  LEA.HI.X R79, R88, R83.reuse, RZ, 0x1, P2 ;  /* 0x00000053584f7211 */ /* 0x080fe200010f0cff */
[----:B------:R-:W5:Y:S01]  /*0c40*/  LDG.E.U16 R76, desc[UR12][R84.64+0x40] ;  /* 0x0000400c544c7981 */ /* 0x000f62000c1e1500 */
[C---:B------:R-:W-:Y:S01]  /*0c50*/  IMAD.SHL.U32 R88, R151.reuse, 0x100, RZ ;  /* 0x0000010097587824 */ /* 0x040fe200078e00ff */
[----:B------:R-:W-:Y:S01]  /*0c60*/  LEA R120, P0, R151, R82, 0x9 ;  /* 0x0000005297787211 */ /* 0x000fe200078048ff */
[----:B------:R-:W-:Y:S01]  /*0c70*/  IMAD.WIDE.U32 R86, R136, 0x2, R86 ;  /* 0x0000000288567825 */ /* 0x000fe200078e0056 */
[----:B------:R-:W5:Y:S04]  /*0c80*/  LDG.E.U16 R91, desc[UR12][R84.64+0x100] ;  /* 0x0001000c545b7981 */ /* 0x000f68000c1e1500 */
[----:B------:R-:W5:Y:S04]  /*0c90*/  LDG.E.U16 R92, desc[UR12][R84.64+0x140] ;  /* 0x0001400c545c7981 */ /* 0x000f68000c1e1500 */
[----:B------:R-:W5:Y:S04]  /*0ca0*/  LDG.E.U16 R93, desc[UR12][R84.64+0x180] ;  /* 0x0001800c545d7981 */ /* 0x000f68000c1e1500 */
[----:B------:R3:W5:Y:S01]  /*0cb0*/  LDG.E.U16 R94, desc[UR12][R84.64+0x1c0] ;  /* 0x0001c00c545e7981 */ /* 0x000762000c1e1500 */
[----:B------:R-:W-:-:S02]  /*0cc0*/  LEA.HI.X R121, R88, R83, RZ, 0x1, P0 ;  /* 0x0000005358797211 */ /* 0x000fc400000f0cff */
[----:B-1----:R-:W-:Y:S01]  /*0cd0*/  LEA R138, P0, R3, R80, 0x2 ;  /* 0x00000050038a7211 */ /* 0x002fe200078010ff */
[----:B------:R-:W5:Y:S04]  /*0ce0*/  LDG.E.U16 R95, desc[UR12][R86.64] ;  /* 0x0000000c565f7981 */ /* 0x000f68000c1e1500 */
[----:B------:R-:W5:Y:S01]  /*0cf0*/  LDG.E.U16 R96, desc[UR12][R86.64+0x40] ;  /* 0x0000400c56607981 */ /* 0x000f62000c1e1500 */
[----:B---3--:R-:W-:Y:S01]  /*0d00*/  LOP3.LUT R85, R157, 0x34, RZ, 0xfc, !PT ;  /* 0x000000349d557812 */ /* 0x008fe200078efcff */
[----:B------:R-:W-:Y:S02]  /*0d10*/  IMAD.SHL.U32 R84, R3, 0x2, RZ ;  /* 0x0000000203547824 */ /* 0x000fe400078e00ff */
[----:B------:R-:W5:Y:S01]  /*0d20*/  LDG.E.U16 R97, desc[UR12][R86.64+0x80] ;  /* 0x0000800c56617981 */ /* 0x000f62000c1e1500 */
[----:B------:R-:W-:-:S03]  /*0d30*/  LEA R88, P2, R85, R82, 0x9 ;  /* 0x0000005255587211 */ /* 0x000fc600078448ff */
[----:B------:R-:W5:Y:S04]  /*0d40*/  LDG.E.U16 R98, desc[UR12][R86.64+0xc0] ;  /* 0x0000c00c56627981 */ /* 0x000f68000c1e1500 */
[----:B------:R-:W5:Y:S04]  /*0d50*/  LDG.E.U16 R99, desc[UR12][R86.64+0x100] ;  /* 0x0001000c56637981 */ /* 0x000f68000c1e1500 */
[----:B------:R-:W5:Y:S04]  /*0d60*/  LDG.E.U16 R100, desc[UR12][R86.64+0x140] ;  /* 0x0001400c56647981 */ /* 0x000f68000c1e1500 */
[----:B------:R-:W5:Y:S04]  /*0d70*/  LDG.E.U16 R101, desc[UR12][R86.64+0x180] ;  /* 0x0001800c56657981 */ /* 0x000f68000c1e1500 */
[----:B------:R1:W5:Y:S01]  /*0d80*/  LDG.E.U16 R102, desc[UR12][R86.64+0x1c0] ;  /* 0x0001c00c56667981 */ /* 0x000362000c1e1500 */
[----:B------:R-:W-:Y:S01]  /*0d90*/  IMAD.WIDE.U32 R78, R136, 0x2, R78 ;  /* 0x00000002884e7825 */ /* 0x000fe200078e004e */
[----:B------:R-:W-:-:S03]  /*0da0*/  LEA.HI.X R139, R84, R81, RZ, 0x1, P0 ;  /* 0x00000051548b7211 */ /* 0x000fc600000f0cff */
[----:B------:R-:W-:Y:S01]  /*0db0*/  IMAD.SHL.U32 R84, R123, 0x40, RZ ;  /* 0x000000407b547824 */ /* 0x000fe200078e00ff */
[----:B------:R-:W5:Y:S01]  /*0dc0*/  LDG.E.U16 R103, desc[UR12][R78.64] ;  /* 0x0000000c4e677981 */ /* 0x000f62000c1e1500 */
[----:B-1----:R-:W-:-:S03]  /*0dd0*/  IMAD.SHL.U32 R86, R85, 0x100, RZ ;  /* 0x0000010055567824 */ /* 0x002fc600078e00ff */
[----:B------:R-:W5:Y:S01]  /*0de0*/  LDG.E.U16 R104, desc[UR12][R78.64+0x40] ;  /* 0x0000400c4e687981 */ /* 0x000f62000c1e1500 */
[----:B------:R-:W-:Y:S01]  /*0df0*/  IMAD.SHL.U32 R128, R119, 0x40, RZ ;  /* 0x0000004077807824 */ /* 0x000fe200078e00ff */
[----:B------:R-:W-:Y:S02]  /*0e00*/  LEA.HI.X R89, R86, R83, RZ, 0x1, P2 ;  /* 0x0000005356597211 */ /* 0x000fe400010f0cff */
[----:B------:R-:W5:Y:S01]  /*0e10*/  LDG.E.U16 R105, desc[UR12][R78.64+0x80] ;  /* 0x0000800c4e697981 */ /* 0x000f62000c1e1500 */
[----:B------:R-:W-:-:S03]  /*0e20*/  LEA R86, P0, R123, R80, 0x7 ;  /* 0x000000507b567211 */ /* 0x000fc600078038ff */
[----:B------:R-:W5:Y:S01]  /*0e30*/  LDG.E.U16 R106, desc[UR12][R78.64+0xc0] ;  /* 0x0000c00c4e6a7981 */ /* 0x000f62000c1e1500 */
[----:B------:R-:W-:-:S03]  /*0e40*/  LEA.HI.X R87, R84, R81, RZ, 0x1, P0 ;  /* 0x0000005154577211 */ /* 0x000fc600000f0cff */
[----:B------:R-:W5:Y:S01]  /*0e50*/  LDG.E.U16 R107, desc[UR12][R78.64+0x100] ;  /* 0x0001000c4e6b7981 */ /* 0x000f62000c1e1500 */
[----:B------:R-:W-:-:S03]  /*0e60*/  IMAD.SHL.U32 R84, R143, 0x40, RZ ;  /* 0x000000408f547824 */ /* 0x000fc600078e00ff */
[----:B------:R-:W5:Y:S04]  /*0e70*/  LDG.E.U16 R108, desc[UR12][R78.64+0x140] ;  /* 0x0001400c4e6c7981 */ /* 0x000f68000c1e1500 */
[----:B------:R-:W5:Y:S04]  /*0e80*/  LDG.E.U16 R109, desc[UR12][R78.64+0x180] ;  /* 0x0001800c4e6d7981 */ /* 0x000f68000c1e1500 */
[----:B------:R1:W5:Y:S01]  /*0e90*/  LDG.E.U16 R110, desc[UR12][R78.64+0x1c0] ;  /* 0x0001c00c4e6e7981 */ /* 0x000362000c1e1500 */
[-C--:B------:R-:W-:Y:S01]  /*0ea0*/  LEA R142, P0, R143, R80.reuse, 0x7 ;  /* 0x000000508f8e7211 */ /* 0x080fe200078038ff */
[----:B------:R-:W-:Y:S01]  /*0eb0*/  IMAD.WIDE.U32 R120, R136, 0x2, R120 ;  /* 0x0000000288787825 */ /* 0x000fe200078e0078 */
[----:B-1----:R-:W-:-:S03]  /*0ec0*/  LEA R78, P2, R119, R80, 0x7 ;  /* 0x00000050774e7211 */ /* 0x002fc600078438ff */
[----:B------:R-:W-:Y:S01]  /*0ed0*/  IMAD.WIDE.U32 R88, R136, 0x2, R88 ;  /* 0x0000000288587825 */ /* 0x000fe200078e0058 */
[-C--:B------:R-:W-:Y:S01]  /*0ee0*/  LEA.HI.X R143, R84, R81.reuse, RZ, 0x1, P0 ;  /* 0x00000051548f7211 */ /* 0x080fe200000f0cff */
[----:B------:R-:W5:Y:S01]  /*0ef0*/  LDG.E.U16 R111, desc[UR12][R120.64] ;  /* 0x0000000c786f7981 */ /* 0x000f62000c1e1500 */
[-C--:B------:R-:W-:Y:S01]  /*0f00*/  LEA.HI.X R79, R128, R81.reuse, RZ, 0x1, P2 ;  /* 0x00000051804f7211 */ /* 0x080fe200010f0cff */
[C---:B------:R-:W-:Y:S01]  /*0f10*/  IMAD.SHL.U32 R84, R145.reuse, 0x40, RZ ;  /* 0x0000004091547824 */ /* 0x040fe200078e00ff */
[----:B------:R-:W-:Y:S01]  /*0f20*/  LEA R144, P0, R145, R80, 0x7 ;  /* 0x0000005091907211 */ /* 0x000fe200078038ff */
[----:B------:R-:W5:Y:S01]  /*0f30*/  LDG.E.U16 R112, desc[UR12][R120.64+0x40] ;  /* 0x0000400c78707981 */ /* 0x000f62000c1e1500 */
[----:B------:R-:W-:Y:S02]  /*0f40*/  IMAD.WIDE.U32 R78, R136, 0x2, R78 ;  /* 0x00000002884e7825 */ /* 0x000fe400078e004e */
[----:B------:R-:W-:Y:S01]  /*0f50*/  LEA.HI.X R145, R84, R81, RZ, 0x1, P0 ;  /* 0x0000005154917211 */ /* 0x000fe200000f0cff */
[----:B------:R-:W5:Y:S01]  /*0f60*/  LDG.E.U16 R113, desc[UR12][R120.64+0x80] ;  /* 0x0000800c78717981 */ /* 0x000f62000c1e1500 */
[----:B------:R-:W-:-:S03]  /*0f70*/  IMAD.SHL.U32 R134, R137, 0x40, RZ ;  /* 0x0000004089867824 */ /* 0x000fc600078e00ff */
[----:B------:R-:W5:Y:S01]  /*0f80*/  LDG.E.U16 R114, desc[UR12][R120.64+0xc0] ;  /* 0x0000c00c78727981 */ /* 0x000f62000c1e1500 */
[----:B------:R-:W-:-:S03]  /*0f90*/  IMAD.SHL.U32 R84, R141, 0x40, RZ ;  /* 0x000000408d547824 */ /* 0x000fc600078e00ff */
[----:B------:R-:W5:Y:S01]  /*0fa0*/  LDG.E.U16 R115, desc[UR12][R120.64+0x100] ;  /* 0x0001000c78737981 */ /* 0x000f62000c1e1500 */
[----:B------:R-:W-:-:S03]  /*0fb0*/  IMAD.WIDE.U32 R138, R136, 0x2, R138 ;  /* 0x00000002888a7825 */ /* 0x000fc600078e008a */
        /* <DEDUP_REMOVED lines=11> */
[----:B------:R1:W5:Y:S04]  /*1070*/  LDG.E.U16 R126, desc[UR12][R88.64+0x1c0] ;  /* 0x0001c00c587e7981 */ /* 0x000368000c1e1500 */
[----:B------:R-:W5:Y:S04]  /*1080*/  LDG.E.U16 R131, desc[UR12][R78.64] ;  /* 0x0000000c4e837981 */ /* 0x000f68000c1e1500 */
[----:B------:R3:W5:Y:S01]  /*1090*/  LDG.E.U16 R132, desc[UR12][R78.64+0x40] ;  /* 0x0000400c4e847981 */ /* 0x000762000c1e1500 */
[----:B-1----:R-:W-:-:S03]  /*10a0*/  LEA R88, P2, R137, R80, 0x7 ;  /* 0x0000005089587211 */ /* 0x002fc600078438ff */
[----:B------:R-:W5:Y:S01]  /*10b0*/  LDG.E.U16 R127, desc[UR12][R138.64] ;  /* 0x0000000c8a7f7981 */ /* 0x000f62000c1e1500 */
[----:B------:R-:W-:-:S03]  /*10c0*/  LEA.HI.X R89, R134, R81, RZ, 0x1, P2 ;  /* 0x0000005186597211 */ /* 0x000fc600010f0cff */
[----:B------:R1:W5:Y:S01]  /*10d0*/  LDG.E.U16 R128, desc[UR12][R138.64+0x40] ;  /* 0x0000400c8a807981 */ /* 0x000362000c1e1500 */
[----:B---3--:R-:W-:-:S03]  /*10e0*/  LEA R78, P0, R141, R80, 0x7 ;  /* 0x000000508d4e7211 */ /* 0x008fc600078038ff */
[----:B------:R-:W5:Y:S01]  /*10f0*/  LDG.E.U16 R129, desc[UR12][R86.64] ;  /* 0x0000000c56817981 */ /* 0x000f62000c1e1500 */
[----:B------:R-:W-:-:S03]  /*1100*/  LEA.HI.X R79, R84, R81, RZ, 0x1, P0 ;  /* 0x00000051544f7211 */ /* 0x000fc600000f0cff */
[----:B------:R3:W5:Y:S01]  /*1110*/  LDG.E.U16 R130, desc[UR12][R86.64+0x40] ;  /* 0x0000400c56827981 */ /* 0x000762000c1e1500 */
[----:B-1----:R-:W-:Y:S02]  /*1120*/  IMAD.SHL.U32 R138, R133, 0x40, RZ ;  /* 0x00000040858a7824 */ /* 0x002fe400078e00ff */
[----:B------:R-:W-:Y:S01]  /*1130*/  IMAD.WIDE.U32 R142, R136, 0x2, R142 ;  /* 0x00000002888e7825 */ /* 0x000fe200078e008e */
[----:B------:R-:W-:-:S03]  /*1140*/  LEA R154, P0, R155, R80, 0x7 ;  /* 0x000000509b9a7211 */ /* 0x000fc600078038ff */
[C---:B------:R-:W-:Y:S01]  /*1150*/  IMAD.WIDE.U32 R144, R136.reuse, 0x2, R144 ;  /* 0x0000000288907825 */ /* 0x040fe200078e0090 */
[----:B------:R-:W5:Y:S01]  /*1160*/  LDG.E.U16 R134, desc[UR12][R142.64+0x40] ;  /* 0x0000400c8e867981 */ /* 0x000f62000c1e1500 */
[-C--:B---3--:R-:W-:Y:S02]  /*1170*/  LEA R86, P2, R133, R80.reuse, 0x7 ;  /* 0x0000005085567211 */ /* 0x088fe400078438ff */
[----:B------:R-:W-:Y:S01]  /*1180*/  IMAD.WIDE.U32 R88, R136, 0x2, R88 ;  /* 0x0000000288587825 */ /* 0x000fe200078e0058 */
[----:B------:R-:W5:Y:S01]  /*1190*/  LDG.E.U16 R133, desc[UR12][R142.64] ;  /* 0x0000000c8e857981 */ /* 0x000f62000c1e1500 */
[----:B------:R-:W-:Y:S02]  /*11a0*/  LEA.HI.X R87, R138, R81, RZ, 0x1, P2 ;  /* 0x000000518a577211 */ /* 0x000fe400010f0cff */
[----:B------:R-:W-:Y:S01]  /*11b0*/  IMAD.SHL.U32 R84, R155, 0x40, RZ ;  /* 0x000000409b547824 */ /* 0x000fe200078e00ff */
[----:B------:R-:W5:Y:S01]  /*11c0*/  LDG.E.U16 R139, desc[UR12][R144.64] ;  /* 0x0000000c908b7981 */ /* 0x000f62000c1e1500 */
[----:B------:R-:W-:Y:S01]  /*11d0*/  IMAD.WIDE.U32 R78, R136, 0x2, R78 ;  /* 0x00000002884e7825 */ /* 0x000fe200078e004e */
[----:B------:R-:W-:-:S02]  /*11e0*/  LEA R152, P2, R153, R80, 0x7 ;  /* 0x0000005099987211 */ /* 0x000fc400078438ff */
[----:B------:R-:W5:Y:S01]  /*11f0*/  LDG.E.U16 R140, desc[UR12][R144.64+0x40] ;  /* 0x0000400c908c7981 */ /* 0x000f62000c1e1500 */
[----:B------:R-:W-:Y:S01]  /*1200*/  IMAD.SHL.U32 R146, R153, 0x40, RZ ;  /* 0x0000004099927824 */ /* 0x000fe200078e00ff */
[----:B------:R-:W-:Y:S01]  /*1210*/  LEA.HI.X R155, R84, R81, RZ, 0x1, P0 ;  /* 0x00000051549b7211 */ /* 0x000fe200000f0cff */
[----:B------:R-:W-:Y:S01]  /*1220*/  IMAD.SHL.U32 R148, R147, 0x40, RZ ;  /* 0x0000004093947824 */ /* 0x000fe200078e00ff */
[----:B------:R-:W5:Y:S01]  /*1230*/  LDG.E.U16 R137, desc[UR12][R88.64] ;  /* 0x0000000c58897981 */ /* 0x000f62000c1e1500 */
[----:B------:R-:W-:-:S03]  /*1240*/  IMAD.SHL.U32 R156, R159, 0x40, RZ ;  /* 0x000000409f9c7824 */ /* 0x000fc600078e00ff */
[----:B------:R1:W5:Y:S01]  /*1250*/  LDG.E.U16 R138, desc[UR12][R88.64+0x40] ;  /* 0x0000400c588a7981 */ /* 0x000362000c1e1500 */
[----:B------:R-:W-:-:S03]  /*1260*/  IMAD.WIDE.U32 R86, R136, 0x2, R86 ;  /* 0x0000000288567825 */ /* 0x000fc600078e0056 */
[----:B------:R-:W5:Y:S04]  /*1270*/  LDG.E.U16 R143, desc[UR12][R78.64] ;  /* 0x0000000c4e8f7981 */ /* 0x000f68000c1e1500 */
[----:B------:R3:W5:Y:S01]  /*1280*/  LDG.E.U16 R144, desc[UR12][R78.64+0x40] ;  /* 0x0000400c4e907981 */ /* 0x000762000c1e1500 */
[----:B-1----:R-:W-:Y:S02]  /*1290*/  LEA R88, P3, R147, R80, 0x7 ;  /* 0x0000005093587211 */ /* 0x002fe400078638ff */
[-C--:B------:R-:W-:Y:S01]  /*12a0*/  LEA.HI.X R153, R146, R81.reuse, RZ, 0x1, P2 ;  /* 0x0000005192997211 */ /* 0x080fe200010f0cff */
[----:B------:R-:W5:Y:S01]  /*12b0*/  LDG.E.U16 R141, desc[UR12][R86.64] ;  /* 0x0000000c568d7981 */ /* 0x000f62000c1e1500 */
[----:B------:R-:W-:Y:S01]  /*12c0*/  LEA.HI.X R89, R148, R81, RZ, 0x1, P3 ;  /* 0x0000005194597211 */ /* 0x000fe200018f0cff */
[----:B------:R-:W-:-:S02]  /*12d0*/  IMAD.SHL.U32 R158, R151, 0x40, RZ ;  /* 0x00000040979e7824 */ /* 0x000fc400078e00ff */
[----:B------:R1:W5:Y:S01]  /*12e0*/  LDG.E.U16 R142, desc[UR12][R86.64+0x40] ;  /* 0x0000400c568e7981 */ /* 0x000362000c1e1500 */
[----:B---3--:R-:W-:-:S04]  /*12f0*/  LEA R78, P0, R159, R80, 0x7 ;  /* 0x000000509f4e7211 */ /* 0x008fc800078038ff */
[-C--:B------:R-:W-:Y:S01]  /*1300*/  LEA.HI.X R79, R156, R81.reuse, RZ, 0x1, P0 ;  /* 0x000000519c4f7211 */ /* 0x080fe200000f0cff */
[C---:B------:R-:W-:Y:S01]  /*1310*/  IMAD.WIDE.U32 R152, R136.reuse, 0x2, R152 ;  /* 0x0000000288987825 */ /* 0x040fe200078e0098 */
[----:B------:R-:W-:Y:S02]  /*1320*/  LOP3.LUT R159, R157, 0x38, RZ, 0xfc, !PT ;  /* 0x000000389d9f7812 */ /* 0x000fe400078efcff */
[-C--:B-1----:R-:W-:Y:S01]  /*1330*/  LEA R86, P2, R151, R80.reuse, 0x7 ;  /* 0x0000005097567211 */ /* 0x082fe200078438ff */
[C---:B------:R-:W-:Y:S01]  /*1340*/  IMAD.WIDE.U32 R88, R136.reuse, 0x2, R88 ;  /* 0x0000000288587825 */ /* 0x040fe200078e0058 */
[----:B------:R-:W-:Y:S01]  /*1350*/  LOP3.LUT R157, R157, 0x3c, RZ, 0xfc, !PT ;  /* 0x0000003c9d9d7812 */ /* 0x000fe200078efcff */
[----:B------:R-:W5:Y:S02]  /*1360*/  LDG.E.U16 R147, desc[UR12][R152.64] ;  /* 0x0000000c98937981 */ /* 0x000f64000c1e1500 */
[----:B------:R-:W-:Y:S01]  /*1370*/  IMAD.WIDE.U32 R78, R136, 0x2, R78 ;  /* 0x00000002884e7825 */ /* 0x000fe200078e004e */
[----:B------:R-:W-:Y:S01]  /*1380*/  LEA.HI.X R87, R158, R81, RZ, 0x1, P2 ;  /* 0x000000519e577211 */ /* 0x000fe200010f0cff */
[----:B------:R-:W5:Y:S01]  /*1390*/  LDG.E.U16 R148, desc[UR12][R152.64+0x40] ;  /* 0x0000400c98947981 */ /* 0x000f62000c1e1500 */
[C---:B------:R-:W-:Y:S01]  /*13a0*/  LEA R84, P3, R85.reuse, R80, 0x7 ;  /* 0x0000005055547211 */ /* 0x040fe200078638ff */
[----:B------:R-:W-:-:S02]  /*13b0*/  IMAD.SHL.U32 R160, R85, 0x40, RZ ;  /* 0x0000004055a07824 */ /* 0x000fc400078e00ff */
[----:B------:R-:W5:Y:S01]  /*13c0*/  LDG.E.U16 R149, desc[UR12][R88.64] ;  /* 0x0000000c58957981 */ /* 0x000f62000c1e1500 */
[----:B------:R-:W-:Y:S02]  /*13d0*/  IMAD.SHL.U32 R158, R159, 0x40, RZ ;  /* 0x000000409f9e7824 */ /* 0x000fe400078e00ff */
[C---:B------:R-:W-:Y:S01]  /*13e0*/  IMAD.WIDE.U32 R154, R136.reuse, 0x2, R154 ;  /* 0x00000002889a7825 */ /* 0x040fe200078e009a */
[----:B------:R1:W5:Y:S04]  /*13f0*/  LDG.E.U16 R150, desc[UR12][R88.64+0x40] ;  /* 0x0000400c58967981 */ /* 0x000368000c1e1500 */
[----:B------:R-:W5:Y:S01]  /*1400*/  LDG.E.U16 R151, desc[UR12][R78.64] ;  /* 0x0000000c4e977981 */ /* 0x000f62000c1e1500 */
[----:B------:R-:W-:-:S03]  /*1410*/  IMAD.WIDE.U32 R86, R136, 0x2, R86 ;  /* 0x0000000288567825 */ /* 0x000fc600078e0056 */
[----:B------:R3:W5:Y:S01]  /*1420*/  LDG.E.U16 R153, desc[UR12][R78.64+0x40] ;  /* 0x0000400c4e997981 */ /* 0x000762000c1e1500 */
[-C--:B-1----:R-:W-:Y:S02]  /*1430*/  LEA R88, P0, R159, R80.reuse, 0x7 ;  /* 0x000000509f587211 */ /* 0x082fe400078038ff */
[----:B------:R-:W-:Y:S01]  /*1440*/  LEA R80, P2, R157, R80, 0x7 ;  /* 0x000000509d507211 */ /* 0x000fe200078438ff */
[----:B------:R-:W5:Y:S01]  /*1450*/  LDG.E.U16 R145, desc[UR12][R154.64] ;  /* 0x0000000c9a917981 */ /* 0x000f62000c1e1500 */
[----:B------:R-:W-:-:S03]  /*1460*/  LEA.HI.X R85, R160, R81, RZ, 0x1, P3 ;  /* 0x00000051a0557211 */ /* 0x000fc600018f0cff */
[----:B------:R-:W5:Y:S01]  /*1470*/  LDG.E.U16 R146, desc[UR12][R154.64+0x40] ;  /* 0x0000400c9a927981 */ /* 0x000f62000c1e1500 */
[----:B---3--:R-:W-:Y:S01]  /*1480*/  IMAD.SHL.U32 R78, R157, 0x40, RZ ;  /* 0x000000409d4e7824 */ /* 0x008fe200078e00ff */
[-C--:B------:R-:W-:Y:S02]  /*1490*/  LEA.HI.X R89, R158, R81.reuse, RZ, 0x1, P0 ;  /* 0x000000519e597211 */ /* 0x080fe400000f0cff */
[----:B------:R-:W5:Y:S02]  /*14a0*/  LDG.E.U16 R152, desc[UR12][R86.64] ;  /* 0x0000000c56987981 */ /* 0x000f64000c1e1500 */
[----:B------:R-:W-:Y:S02]  /*14b0*/  LEA.HI.X R81, R78, R81, RZ, 0x1, P2 ;  /* 0x000000514e517211 */ /* 0x000fe400010f0cff */
[----:B------:R-:W-:Y:S01]  /*14c0*/  LEA R78, P0, R159, R82, 0x9 ;  /* 0x000000529f4e7211 */ /* 0x000fe200078048ff */
[----:B------:R1:W5:Y:S01]  /*14d0*/  LDG.E.U16 R155, desc[UR12][R86.64+0x40] ;  /* 0x0000400c569b7981 */ /* 0x000362000c1e1500 */
[----:B------:R-:W-:-:S04]  /*14e0*/  IMAD.WIDE.U32 R80, R136, 0x2, R80 ;  /* 0x0000000288507825 */ /* 0x000fc800078e0050 */
[----:B------:R-:W-:Y:S01]  /*14f0*/  IMAD.WIDE.U32 R84, R136, 0x2, R84 ;  /* 0x0000000288547825 */ /* 0x000fe200078e0054 */
[----:B------:R-:W5:Y:S03]  /*1500*/  LDG.E.U16 R163, desc[UR12][R80.64+0x40] ;  /* 0x0000400c50a37981 */ /* 0x000f66000c1e1500 */
[----:B-1----:R-:W-:Y:S01]  /*1510*/  IMAD.SHL.U32 R86, R159, 0x100, RZ ;  /* 0x000001009f567824 */ /* 0x002fe200078e00ff */
[----:B------:R-:W5:Y:S04]  /*1520*/  LDG.E.U16 R154, desc[UR12][R84.64] ;  /* 0x0000000c549a7981 */ /* 0x000f68000c1e1500 */
[----:B------:R-:W-:Y:S01]  /*1530*/  LEA.HI.X R79, R86, R83, RZ, 0x1, P0 ;  /* 0x00000053564f7211 */ /* 0x000fe200000f0cff */
[C---:B------:R-:W-:Y:S01]  /*1540*/  IMAD.WIDE.U32 R88, R136.reuse, 0x2, R88 ;  /* 0x0000000288587825 */ /* 0x040fe200078e0058 */
[----:B------:R1:W5:Y:S03]  /*1550*/  LDG.E.U16 R86, desc[UR12][R80.64] ;  /* 0x0000000c50567981 */ /* 0x000366000c1e1500 */
[----:B------:R-:W-:Y:S01]  /*1560*/  IMAD.WIDE.U32 R78, R136, 0x2, R78 ;  /* 0x00000002884e7825 */ /* 0x000fe200078e004e */
[----:B------:R3:W5:Y:S01]  /*1570*/  LDG.E.U16 R156, desc[UR12][R84.64+0x40] ;  /* 0x0000400c549c7981 */ /* 0x000762000c1e1500 */
[----:B--2---:R-:W-:-:S02]  /*1580*/  R2UR UR11, R0 ;  /* 0x00000000000b72ca */ /* 0x004fc400000e0000 */
[----:B-1----:R-:W-:Y:S01]  /*1590*/  IMAD R81, R3, 0x2, R136 ;  /* 0x0000000203517824 */ /* 0x002fe200078e0288 */
[C---:B------:R-:W-:Y:S01]  /*15a0*/  LEA R82, P0, R157.reuse, R82, 0x9 ;  /* 0x000000529d527211 */ /* 0x040fe200078048ff */
[----:B------:R-:W-:Y:S01]  /*15b0*/  IMAD.SHL.U32 R164, R157, 0x100, RZ ;  /* 0x000001009da47824 */ /* 0x000fe200078e00ff */
[----:B------:R-:W-:Y:S01]  /*15c0*/  SHF.R.U32.HI R0, RZ, 0x1, R3 ;  /* 0x00000001ff007819 */ /* 0x000fe20000011603 */
[----:B------:R-:W-:Y:S01]  /*15d0*/  IMAD.SHL.U32 R81, R81, 0x2, RZ ;  /* 0x0000000251517824 */ /* 0x000fe200078e00ff */
[----:B------:R3:W5:Y:S04]  /*15e0*/  LDG.E.U16 R84, desc[UR12][R88.64] ;  /* 0x0000000c58547981 */ /* 0x000768000c1e1500 */
[----:B------:R3:W5:Y:S01]  /*15f0*/  LDG.E.U16 R85, desc[UR12][R88.64+0x40] ;  /* 0x0000400c58557981 */ /* 0x000762000c1e1500 */
[----:B------:R-:W-:-:S03]  /*1600*/  LEA.HI.X R83, R164, R83, RZ, 0x1, P0 ;  /* 0x00000053a4537211 */ /* 0x000fc600000f0cff */
[----:B------:R3:W5:Y:S01]  /*1610*/  LDG.E.U16 R162, desc[UR12][R78.64] ;  /* 0x0000000c4ea27981 */ /* 0x000762000c1e1500 */
[----:B------:R-:W-:-:S03]  /*1620*/  LOP3.LUT R81, R81, R0, RZ, 0x3c, !PT ;  /* 0x0000000051517212 */ /* 0x000fc600078e3cff */
[----:B------:R3:W5:Y:S04]  /*1630*/  LDG.E.U16 R161, desc[UR12][R78.64+0x40] ;  /* 0x0000400c4ea17981 */ /* 0x000768000c1e1500 */
[----:B------:R3:W5:Y:S04]  /*1640*/  LDG.E.U16 R160, desc[UR12][R78.64+0x80] ;  /* 0x0000800c4ea07981 */ /* 0x000768000c1e1500 */
[----:B------:R3:W5:Y:S04]  /*1650*/  LDG.E.U16 R159, desc[UR12][R78.64+0xc0] ;  /* 0x0000c00c4e9f7981 */ /* 0x000768000c1e1500 */
[----:B------:R3:W5:Y:S04]  /*1660*/  LDG.E.U16 R158, desc[UR12][R78.64+0x100] ;  /* 0x0001000c4e9e7981 */ /* 0x000768000c1e1500 */
[----:B------:R3:W5:Y:S04]  /*1670*/  LDG.E.U16 R88, desc[UR12][R78.64+0x140] ;  /* 0x0001400c4e587981 */ /* 0x000768000c1e1500 */
[----:B------:R3:W5:Y:S04]  /*1680*/  LDG.E.U16 R87, desc[UR12][R78.64+0x180] ;  /* 0x0001800c4e577981 */ /* 0x000768000c1e1500 */
[----:B------:R3:W5:Y:S01]  /*1690*/  LDG.E.U16 R89, desc[UR12][R78.64+0x1c0] ;  /* 0x0001c00c4e597981 */ /* 0x000762000c1e1500 */
[----:B------:R-:W-:Y:S05]  /*16a0*/  @P1 BRA `(.L_x_5) ;  /* 0x0000000000181947 */ /* 0x000fea0003800000 */
[----:B------:R-:W-:Y:S01]  /*16b0*/  ELECT P0, URZ, PT ;  /* 0x0000000000ff782f */ /* 0x000fe20003800000 */
[----:B---3--:R-:W-:Y:S01]  /*16c0*/  IMAD.MOV.U32 R78, RZ, RZ, 0x1 ;  /* 0x00000001ff4e7424 */ /* 0x008fe200078e00ff */
[----:B------:R-:W-:Y:S01]  /*16d0*/  UMOV UR4, 0x40 ;  /* 0x0000004000047882 */ /* 0x000fe20000000000 */
[----:B------:R-:W-:Y:S01]  /*16e0*/  UVIRTCOUNT.DEALLOC.SMPOOL 0x80 ;  /* 0x000000800000784c */ /* 0x000fe20000000000 */
[----:B------:R-:W-:-:S09]  /*16f0*/  ULEA UR4, UR6, UR4, 0x18 ;  /* 0x0000000406047291 */ /* 0x000fd2000f8ec0ff */
[----:B------:R1:W-:Y:S03]  /*1700*/  @P0 STS.U8 [UR4], R78 ;  /* 0x0000004eff000988 */ /* 0x0003e60008000004 */
.L_x_5:
[----:B------:R-:W-:Y:S01]  /*1710*/  IMAD.WIDE.U32 R82, R136, 0x2, R82 ;  /* 0x0000000288527825 */ /* 0x000fe200078e0052 */
[----:B-----5:R2:W-:Y:S04]  /*1720*/  STS.U16 [R81+UR10+0x40], R4 ;  /* 0x0000400451007988 */ /* 0x0205e8000800040a */
[----:B------:R4:W-:Y:S04]  /*1730*/  STS.U16 [R81+UR10+0x2000], R5 ;  /* 0x0020000551007988 */ /* 0x0009e8000800040a */
[----:B------:R1:W-:Y:S04]  /*1740*/  STS.U16 [R81+UR10+0x2040], R6 ;  /* 0x0020400651007988 */ /* 0x0003e8000800040a */
[----:B-1-3--:R-:W3:Y:S04]  /*1750*/  LDG.E.U16 R78, desc[UR12][R82.64] ;  /* 0x0000000c524e7981 */ /* 0x00aee8000c1e1500 */
[----:B------:R-:W3:Y:S04]  /*1760*/  LDG.E.U16 R80, desc[UR12][R82.64+0x40] ;  /* 0x0000400c52507981 */ /* 0x000ee8000c1e1500 */
[----:B------:R-:W3:Y:S04]  /*1770*/  LDG.E.U16 R164, desc[UR12][R82.64+0x80] ;  /* 0x0000800c52a47981 */ /* 0x000ee8000c1e1500 */
[----:B------:R-:W3:Y:S04]  /*1780*/  LDG.E.U16 R79, desc[UR12][R82.64+0xc0] ;  /* 0x0000c00c524f7981 */ /* 0x000ee8000c1e1500 */
[----:B------:R-:W3:Y:S04]  /*1790*/  LDG.E.U16 R157, desc[UR12][R82.64+0x100] ;  /* 0x0001000c529d7981 */ /* 0x000ee8000c1e1500 */
[----:B--2---:R-:W2:Y:S04]  /*17a0*/  LDG.E.U16 R4, desc[UR12][R82.64+0x140] ;  /* 0x0001400c52047981 */ /* 0x004ea8000c1e1500 */
[----:B----4-:R-:W4:Y:S04]  /*17b0*/  LDG.E.U16 R5, desc[UR12][R82.64+0x180] ;  /* 0x0001800c52057981 */ /* 0x010f28000c1e1500 */
[----:B------:R-:W2:Y:S01]  /*17c0*/  LDG.E.U16 R6, desc[UR12][R82.64+0x1c0] ;  /* 0x0001c00c52067981 */ /* 0x000ea2000c1e1500 */
[----:B------:R-:W-:Y:S01]  /*17d0*/  LOP3.LUT P2, RZ, R135, 0x7f, RZ, 0xc0, !PT ;  /* 0x0000007f87ff7812 */ /* 0x000fe2000784c0ff */
[----:B------:R-:W-:-:S02]  /*17e0*/  UMOV UR4, 0x1 ;  /* 0x0000000100047882 */ /* 0x000fc40000000000 */
[----:B------:R1:W-:Y:S04]  /*17f0*/  STS.U16 [R81+UR10], R2 ;  /* 0x0000000251007988 */ /* 0x0003e8000800040a */
[----:B------:R0:W-:Y:S04]  /*1800*/  STS.U16 [R81+UR10+0x4000], R7 ;  /* 0x0040000751007988 */ /* 0x0001e8000800040a */
[----:B------:R0:W-:Y:S02]  /*1810*/  STS.U16 [R81+UR10+0x4040], R8 ;  /* 0x0040400851007988 */ /* 0x0001e4000800040a */
[----:B------:R-:W-:-:S05]  /*1820*/  VOTEU.ALL UP0, P2 ;  /* 0x0000000000ff7886 */ /* 0x000fca0001000000 */
[----:B------:R-:W-:-:S04]  /*1830*/  @!UP0 UIADD3 UR4, UPT, UPT, -UR4, 0x100000, URZ ;  /* 0x0010000004048890 */ /* 0x000fc8000fffe1ff */
[----:B------:R-:W-:Y:S02]  /*1840*/  @!UP0 USHF.L.U32 UR5, UR4, 0xb, URZ ;  /* 0x0000000b04058899 */ /* 0x000fe400080006ff */
[----:B------:R-:W-:Y:S01]  /*1850*/  @!UP0 USHF.L.U32 UR4, UR4, 0x1, URZ ;  /* 0x0000000104048899 */ /* 0x000fe200080006ff */
[----:B-1----:R-:W-:Y:S01]  /*1860*/  SHF.R.U32.HI R2, RZ, 0x5, R135 ;  /* 0x00000005ff027819 */ /* 0x002fe20000011687 */
[----:B------:R-:W-:Y:S01]  /*1870*/  VOTEU.ALL UP1, P2 ;  /* 0x0000000000ff7886 */ /* 0x000fe20001020000 */
[----:B------:R0:W-:Y:S02]  /*1880*/  STS.U16 [R81+UR10+0x6000], R9 ;  /* 0x0060000951007988 */ /* 0x0001e4000800040a */
[----:B------:R-:W-:Y:S02]  /*1890*/  R2UR UR7, R2 ;  /* 0x00000000020772ca */ /* 0x000fe400000e0000 */
[----:B------:R0:W-:Y:S04]  /*18a0*/  STS.U16 [R81+UR10+0x6040], R10 ;  /* 0x0060400a51007988 */ /* 0x0001e8000800040a */
        /* <DEDUP_REMOVED lines=144> */
[----:B---3--:R0:W-:Y:S04]  /*21b0*/  STS.U16 [R81+UR10+0x1e40], R78 ;  /* 0x001e404e51007988 */ /* 0x0081e8000800040a */
[----:B------:R0:W-:Y:S04]  /*21c0*/  STS.U16 [R81+UR10+0x1e00], R80 ;  /* 0x001e005051007988 */ /* 0x0001e8000800040a */
[----:B------:R0:W-:Y:S04]  /*21d0*/  STS.U16 [R81+UR10+0x3e40], R164 ;  /* 0x003e40a451007988 */ /* 0x0001e8000800040a */
[----:B------:R0:W-:Y:S04]  /*21e0*/  STS.U16 [R81+UR10+0x3e00], R79 ;  /* 0x003e004f51007988 */ /* 0x0001e8000800040a */
[----:B------:R0:W-:Y:S04]  /*21f0*/  STS.U16 [R81+UR10+0x5e40], R157 ;  /* 0x005e409d51007988 */ /* 0x0001e8000800040a */
[----:B--2---:R0:W-:Y:S04]  /*2200*/  STS.U16 [R81+UR10+0x5e00], R4 ;  /* 0x005e000451007988 */ /* 0x0041e8000800040a */
[----:B----4-:R0:W-:Y:S04]  /*2210*/  STS.U16 [R81+UR10+0x7e40], R5 ;  /* 0x007e400551007988 */ /* 0x0101e8000800040a */
[----:B------:R0:W-:Y:S01]  /*2220*/  STS.U16 [R81+UR10+0x7e00], R6 ;  /* 0x007e000651007988 */ /* 0x0001e2000800040a */
[----:B------:R1:W-:Y:S06]  /*2230*/  MEMBAR.ALL.CTA ;  /* 0x0000000000007992 */ /* 0x0003ec0000008000 */
[----:B-1----:R-:W-:Y:S04]  /*2240*/  FENCE.VIEW.ASYNC.S ;  /* 0x00000000000073c6 */ /* 0x002fe80000000000 */
[----:B------:R-:W1:Y:S02]  /*2250*/  FENCE.VIEW.ASYNC.S ;  /* 0x00000000000073c6 */ /* 0x000e640000000000 */
[----:B-1----:R0:W1:Y:S01]  /*2260*/  @!UP1 SYNCS.EXCH.64 URZ, [UR10+0xa000], UR4 ;  /* 0x00a000040aff95b2 */ /* 0x0020620008000100 */
[----:B------:R-:W-:Y:S01]  /*2270*/  UISETP.NE.U32.AND UP0, UPT, UR7, URZ, UPT ;  /* 0x000000ff0700728c */ /* 0x000fe2000bf05070 */
[----:B------:R-:W-:Y:S01]  /*2280*/  LOP3.LUT R2, R135, 0x7f, RZ, 0xc0, !PT ;  /* 0x0000007f87027812 */ /* 0x000fe200078ec0ff */
[----:B-1----:R-:W-:Y:S07]  /*2290*/  BAR.SYNC.DEFER_BLOCKING 0x0 ;  /* 0x0000000000007b1d */ /* 0x002fee0000010000 */
[----:B0-----:R-:W-:Y:S05]  /*22a0*/  BRA.U UP0, `(.L_x_6) ;  /* 0x0000000100787547 */ /* 0x001fea000b800000 */
[----:B------:R-:W-:Y:S02]  /*22b0*/  UIADD3 UR4, UPT, UPT, UR10, 0x8000, URZ ;  /* 0x000080000a047890 */ /* 0x000fe4000fffe0ff */
[----:B------:R-:W-:Y:S02]  /*22c0*/  USHF.R.U32.HI UR5, URZ, 0x4, UR10 ;  /* 0x00000004ff057899 */ /* 0x000fe4000801160a */
[----:B------:R-:W-:Y:S02]  /*22d0*/  USHF.R.U32.HI UR4, URZ, 0x4, UR4 ;  /* 0x00000004ff047899 */ /* 0x000fe40008011604 */
[----:B------:R-:W-:Y:S02]  /*22e0*/  USGXT.U32 UR5, UR5, 0xe ;  /* 0x0000000e0505789a */ /* 0x000fe40008000000 */
[----:B------:R-:W-:Y:S02]  /*22f0*/  USGXT.U32 UR8, UR4, 0xe ;  /* 0x0000000e0408789a */ /* 0x000fe40008000000 */
[----:B------:R-:W-:-:S02]  /*2300*/  UIADD3 UR24, UP1, UPT, UR5, 0x2000080, URZ ;  /* 0x0200008005187890 */ /* 0x000fc4000ff3e0ff */
[----:B------:R-:W-:Y:S01]  /*2310*/  UIADD3 UR22, UP0, UPT, UR8, 0x2, URZ ;  /* 0x0000000208167890 */ /* 0x000fe2000ff1e0ff */
[----:B------:R-:W-:Y:S01]  /*2320*/  UMOV UR4, URZ ;  /* 0x000000ff00047c82 */ /* 0x000fe20008000000 */
[----:B------:R-:W-:Y:S01]  /*2330*/  UMOV UR26, 0x0 ;  /* 0x00000000001a7882 */ /* 0x000fe20000000000 */
[----:B------:R-:W-:Y:S02]  /*2340*/  UIADD3.X UR25, UPT, UPT, UR4, 0x40004040, URZ, UP1, !UPT ;  /* 0x4000404004197890 */ /* 0x000fe40008ffe4ff */
[----:B------:R-:W-:Y:S02]  /*2350*/  UIADD3.X UR23, UPT, UPT, UR4, 0x40004040, URZ, UP0, !UPT ;  /* 0x4000404004177890 */ /* 0x000fe400087fe4ff */
[----:B------:R-:W-:Y:S02]  /*2360*/  ULOP3.LUT UR4, UR5, 0x2000000, URZ, 0xfc, !UPT ;  /* 0x0200000005047892 */ /* 0x000fe4000f8efcff */
[----:B------:R-:W-:Y:S02]  /*2370*/  UIADD3.64 UR16, UPT, UPT, UR24, 0x80, URZ ;  /* 0x0000008018107897 */ /* 0x000fe4000fffe0ff */
[----:B------:R-:W-:-:S02]  /*2380*/  UIADD3.64 UR14, UPT, UPT, UR22, 0x2, URZ ;  /* 0x00000002160e7897 */ /* 0x000fc4000fffe0ff */
[----:B------:R-:W-:Y:S02]  /*2390*/  UIADD3.64 UR20, UPT, UPT, UR24, 0x100, URZ ;  /* 0x0000010018147897 */ /* 0x000fe4000fffe0ff */
[----:B------:R-:W-:Y:S01]  /*23a0*/  UIADD3.64 UR18, UPT, UPT, UR22, 0x4, URZ ;  /* 0x0000000416127897 */ /* 0x000fe2000fffe0ff */
[----:B------:R-:W-:Y:S01]  /*23b0*/  UMOV UR27, 0x4410010 ;  /* 0x04410010001b7882 */ /* 0x000fe20000000000 */
[----:B------:R-:W-:Y:S01]  /*23c0*/  UMOV UR9, 0x40004040 ;  /* 0x4000404000097882 */ /* 0x000fe20000000000 */
[----:B------:R-:W-:Y:S01]  /*23d0*/  UMOV UR5, 0x40004040 ;  /* 0x4000404000057882 */ /* 0x000fe20000000000 */
[----:B------:R-:W-:Y:S01]  /*23e0*/  UMOV UR28, 0x0 ;  /* 0x00000000001c7882 */ /* 0x000fe20000000000 */
[----:B------:R-:W-:Y:S01]  /*23f0*/  UMOV UR29, 0x4410010 ;  /* 0x04410010001d7882 */ /* 0x000fe20000000000 */
[----:B------:R-:W-:Y:S01]  /*2400*/  UMOV UR30, 0x0 ;  /* 0x00000000001e7882 */ /* 0x000fe20000000000 */
[----:B------:R-:W-:Y:S01]  /*2410*/  UMOV UR31, 0x4410010 ;  /* 0x04410010001f7882 */ /* 0x000fe20000000000 */
[----:B------:R0:W-:Y:S01]  /*2420*/  UTCHMMA gdesc[UR8], gdesc[UR4], tmem[UR11], tmem[UR26], idesc[UR27], !UPT ;  /* 0x00ff1a04080075ea */ /* 0x0001e2000f80000b */
[----:B------:R-:W-:Y:S01]  /*2430*/  UMOV UR32, 0x0 ;  /* 0x0000000000207882 */ /* 0x000fe20000000000 */
[----:B------:R-:W-:Y:S01]  /*2440*/  UMOV UR33, 0x4410010 ;  /* 0x0441001000217882 */ /* 0x000fe20000000000 */
[----:B------:R0:W-:Y:S01]  /*2450*/  UTCHMMA gdesc[UR22], gdesc[UR24], tmem[UR11], tmem[UR28], idesc[UR29], UPT ;  /* 0x00ff1c18160075ea */ /* 0x0001e2000b80000b */
[----:B------:R0:W-:Y:S01]  /*2460*/  UTCHMMA gdesc[UR14], gdesc[UR16], tmem[UR11], tmem[UR30], idesc[UR31], UPT ;  /* 0x00ff1e100e0075ea */ /* 0x0001e2000b80000b */
[----:B------:R0:W-:Y:S01]  /*2470*/  UTCHMMA gdesc[UR18], gdesc[UR20], tmem[UR11], tmem[UR32], idesc[UR33], UPT ;  /* 0x00ff2014120075ea */ /* 0x0001e2000b80000b */
[----:B------:R-:W-:Y:S01]  /*2480*/  NOP ;  /* 0x0000000000007918 */ /* 0x000fe20000000000 */
.L_x_6:
[----:B------:R-:W-:Y:S01]  /*2490*/  ELECT P0, URZ, PT ;  /* 0x0000000000ff782f */ /* 0x000fe20003800000 */
[C---:B------:R-:W-:Y:S01]  /*24a0*/  IMAD.SHL.U32 R4, R135.reuse, 0x10, RZ ;  /* 0x0000001087047824 */ /* 0x040fe200078e00ff */
[----:B0-----:R-:W-:Y:S01]  /*24b0*/  UIADD3 UR4, UPT, UPT, UR10, 0xa000, URZ ;  /* 0x0000a0000a047890 */ /* 0x001fe2000fffe0ff */
[----:B------:R-:W-:Y:S01]  /*24c0*/  SHF.R.S32.HI R137, RZ, 0x4, R135 ;  /* 0x00000004ff897819 */ /* 0x000fe20000011487 */
[----:B------:R-:W-:Y:S01]  /*24d0*/  UMOV UR5, URZ ;  /* 0x000000ff00057c82 */ /* 0x000fe20008000000 */
[----:B------:R-:W-:Y:S02]  /*24e0*/  ISETP.LT.U32.AND P0, PT, R2, 0x20, P0 ;  /* 0x000000200200780c */ /* 0x000fe40000701070 */
[----:B------:R-:W-:Y:S02]  /*24f0*/  LOP3.LUT R2, R135, 0x7, RZ, 0xc0, !PT ;  /* 0x0000000787027812 */ /* 0x000fe400078ec0ff */
[----:B------:R-:W-:-:S09]  /*2500*/  LOP3.LUT R133, R4, 0xf0, RZ, 0xc0, !PT ;  /* 0x000000f004857812 */ /* 0x000fd200078ec0ff */
[----:B------:R-:W-:Y:S01]  /*2510*/  VOTEU.ANY UP0, P0 ;  /* 0x0000000000ff7886 */ /* 0x000fe20000000100 */
[----:B------:R-:W-:-:S04]  /*2520*/  VOTEU.ANY UP1, P0 ;  /* 0x0000000000ff7886 */ /* 0x000fc80000020100 */
[----:B------:R-:W-:Y:S01]  /*2530*/  @UP0 UMOV UR5, UR4 ;  /* 0x0000000400050c82 */ /* 0x000fe20008000000 */
[----:B------:R-:W-:Y:S01]  /*2540*/  USHF.L.U32 UR4, UR7, 0x15, URZ ;  /* 0x0000001507047899 */ /* 0x000fe200080006ff */
[----:B------:R0:W-:Y:S01]  /*2550*/  @UP1 UTCBAR [UR5], URZ ;  /* 0x000000ff050013e9 */ /* 0x0001e200080000ff */
[----:B------:R-:W-:Y:S02]  /*2560*/  BAR.SYNC.DEFER_BLOCKING 0x0 ;  /* 0x0000000000007b1d */ /* 0x000fe40000010000 */
[----:B------:R-:W-:-:S04]  /*2570*/  ULOP3.LUT UR4, UR4, 0x600000, URZ, 0xc0, !UPT ;  /* 0x0060000004047892 */ /* 0x000fc8000f8ec0ff */
[----:B------:R-:W-:Y:S01]  /*2580*/  UIADD3 UR4, UPT, UPT, UR11, UR4, URZ ;  /* 0x000000040b047290 */ /* 0x000fe2000fffe0ff */
[----:B------:R-:W1:Y:S02]  /*2590*/  SYNCS.PHASECHK.TRANS64.TRYWAIT P0, [UR10+0xa000], RZ ;  /* 0x00a000ffff0075a7 */ /* 0x000e64000800110a */
[----:B01----:R-:W-:Y:S09]  /*25a0*/  @!P0 BRA `(.L_x_7) ;  /* 0x0000001400f08947 */ /* 0x003ff20003800000 */
.L_x_11:
[----:B------:R-:W-:Y:S01]  /*25b0*/  BAR.SYNC.DEFER_BLOCKING 0x0 ;  /* 0x0000000000007b1d */ /* 0x000fe20000010000 */
[----:B------:R-:W-:Y:S01]  /*25c0*/  IMAD R133, R2, 0x800, R133 ;  /* 0x0000080002857824 */ /* 0x000fe200078e0285 */
[----:B------:R-:W-:Y:S01]  /*25d0*/  LOP3.LUT R132, R135, 0x10, RZ, 0xc0, !PT ;  /* 0x0000001087847812 */ /* 0x000fe200078ec0ff */
[----:B------:R-:W-:Y:S01]  /*25e0*/  IMAD R2, R3, 0x4, R2 ;  /* 0x0000000403027824 */ /* 0x000fe200078e0202 */
[----:B------:R-:W-:Y:S01]  /*25f0*/  LOP3.LUT R3, R135, 0x60, RZ, 0xc0, !PT ;  /* 0x0000006087037812 */ /* 0x000fe200078ec0ff */
[----:B------:R-:W-:Y:S01]  /*2600*/  IMAD.SHL.U32 R136, R136, 0x4, RZ ;  /* 0x0000000488887824 */ /* 0x000fe200078e00ff */
[----:B------:R-:W-:Y:S01]  /*2610*/  SGXT R137, R137, 0x1 ;  /* 0x000000018989781a */ /* 0x000fe20000000200 */
[----:B------:R-:W-:Y:S01]  /*2620*/  IMAD R132, R132, 0x40, R133 ;  /* 0x0000004084847824 */ /* 0x000fe200078e0285 */
[----:B------:R-:W-:Y:S01]  /*2630*/  LDTM.16dp32bit_t0_t15.x128 R4, tmem[UR4] ;  /* 0x00000004000479ee */ /* 0x000fe20008b80000 */
[----:B------:R-:W0:Y:S01]  /*2640*/  LDTM.16dp32bit_t16_t31.x128 R4, tmem[UR4+0x80] ;  /* 0x00008004000479ee */ /* 0x000e220008ba0000 */
[----:B------:R-:W-:Y:S01]  /*2650*/  IMAD.SHL.U32 R3, R3, 0x8, RZ ;  /* 0x0000000803037824 */ /* 0x000fe200078e00ff */
[----:B------:R-:W-:Y:S01]  /*2660*/  LOP3.LUT R137, R0, 0x2040, R137, 0xf8, !PT ;  /* 0x0000204000897812 */ /* 0x000fe200078ef889 */
[----:B------:R-:W-:Y:S01]  /*2670*/  IMAD.SHL.U32 R2, R2, 0x10, RZ ;  /* 0x0000001002027824 */ /* 0x000fe200078e00ff */
[----:B------:R-:W1:Y:S01]  /*2680*/  LDCU.64 UR4, c[0x0][0x390] ;  /* 0x00007200ff0477ac */ /* 0x000e620008000a00 */
[----:B------:R-:W-:Y:S01]  /*2690*/  IMAD.SHL.U32 R0, R135, 0x80, RZ ;  /* 0x0000008087007824 */ /* 0x000fe200078e00ff */
[----:B------:R-:W-:Y:S01]  /*26a0*/  LOP3.LUT R132, R132, R3, RZ, 0xfc, !PT ;  /* 0x0000000384847212 */ /* 0x000fe200078efcff */
[----:B------:R-:W-:Y:S01]  /*26b0*/  IMAD.SHL.U32 R3, R3, 0x4, RZ ;  /* 0x0000000403037824 */ /* 0x000fe200078e00ff */
[----:B------:R-:W-:Y:S01]  /*26c0*/  LOP3.LUT R137, R137, R2, RZ, 0x3c, !PT ;  /* 0x0000000289897212 */ /* 0x000fe200078e3cff */
[----:B------:R-:W2:Y:S01]  /*26d0*/  LDCU.64 UR8, c[0x0][0x390] ;  /* 0x00007200ff0877ac */ /* 0x000ea20008000a00 */
[----:B------:R-:W-:-:S02]  /*26e0*/  LOP3.LUT R0, R0, 0x400, RZ, 0xc0, !PT ;  /* 0x0000040000007812 */ /* 0x000fc400078ec0ff */
[C---:B------:R-:W-:Y:S01]  /*26f0*/  LOP3.LUT R133, R132.reuse, 0x10, RZ, 0x3c, !PT ;  /* 0x0000001084857812 */ /* 0x040fe200078e3cff */
[----:B------:R-:W3:Y:S01]  /*2700*/  LDCU.64 UR20, c[0x0][0x390] ;  /* 0x00007200ff1477ac */ /* 0x000ee20008000a00 */
[----:B------:R-:W-:Y:S02]  /*2710*/  IADD3 R134, PT, PT, R137, UR10, R0 ;  /* 0x0000000a89867c10 */ /* 0x000fe4000fffe000 */
[C---:B------:R-:W-:Y:S01]  /*2720*/  LOP3.LUT R2, R132.reuse, 0x20, RZ, 0x3c, !PT ;  /* 0x0000002084027812 */ /* 0x040fe200078e3cff */
[----:B------:R-:W0:Y:S01]  /*2730*/  @!P2 SYNCS.CCTL.IV [UR10+0xa000] ;  /* 0x00a00000ff00a9b1 */ /* 0x000e22000800000a */
[C---:B------:R-:W-:Y:S01]  /*2740*/  LOP3.LUT R0, R132.reuse, 0x30, RZ, 0x3c, !PT ;  /* 0x0000003084007812 */ /* 0x040fe200078e3cff */
[----:B------:R-:W-:Y:S01]  /*2750*/  NOP ;  /* 0x0000000000007918 */ /* 0x000fe20000000000 */
[C---:B------:R-:W-:Y:S01]  /*2760*/  LOP3.LUT R137, R132.reuse, 0x40, RZ, 0x3c, !PT ;  /* 0x0000004084897812 */ /* 0x040fe200078e3cff */
[----:B------:R-:W4:Y:S01]  /*2770*/  LDCU.64 UR14, c[0x0][0x390] ;  /* 0x00007200ff0e77ac */ /* 0x000f220008000a00 */
[C---:B------:R-:W-:Y:S01]  /*2780*/  LOP3.LUT R164, R132.reuse, 0x50, RZ, 0x3c, !PT ;  /* 0x0000005084a47812 */ /* 0x040fe200078e3cff */
[----:B0-----:R-:W-:Y:S01]  /*2790*/  STS.128 [R132+UR10], R4 ;  /* 0x0000000484007988 */ /* 0x001fe20008000c0a */
[C---:B------:R-:W-:Y:S01]  /*27a0*/  LOP3.LUT R139, R132.reuse, 0x60, RZ, 0x3c, !PT ;  /* 0x00000060848b7812 */ /* 0x040fe200078e3cff */
[----:B------:R-:W0:Y:S01]  /*27b0*/  LDCU.64 UR16, c[0x0][0x390] ;  /* 0x00007200ff1077ac */ /* 0x000e220008000a00 */
[----:B------:R-:W-:Y:S01]  /*27c0*/  LOP3.LUT R138, R132, 0x70, RZ, 0x3c, !PT ;  /* 0x00000070848a7812 */ /* 0x000fe200078e3cff */
[----:B------:R-:W-:Y:S01]  /*27d0*/  STS.128 [R133+UR10], R8 ;  /* 0x0000000885007988 */ /* 0x000fe20008000c0a */
[----:B------:R-:W5:Y:S03]  /*27e0*/  LDCU.64 UR18, c[0x0][0x390] ;  /* 0x00007200ff1277ac */ /* 0x000f660008000a00 */
[----:B------:R-:W-:Y:S01]  /*27f0*/  STS.128 [R2+UR10], R12 ;  /* 0x0000000c02007988 */ /* 0x000fe20008000c0a */
[----:B------:R-:W0:Y:S03]  /*2800*/  LDCU.64 UR22, c[0x0][0x390] ;  /* 0x00007200ff1677ac */ /* 0x000e260008000a00 */
[----:B------:R-:W-:Y:S01]  /*2810*/  STS.128 [R0+UR10], R16 ;  /* 0x0000001000007988 */ /* 0x000fe20008000c0a */
[----:B------:R-:W0:Y:S03]  /*2820*/  LDCU.64 UR24, c[0x0][0x390] ;  /* 0x00007200ff1877ac */ /* 0x000e260008000a00 */
[----:B------:R-:W-:Y:S04]  /*2830*/  STS.128 [R137+UR10], R20 ;  /* 0x0000001489007988 */ /* 0x000fe80008000c0a */
[----:B------:R-:W-:Y:S04]  /*2840*/  STS.128 [R164+UR10], R24 ;  /* 0x00000018a4007988 */ /* 0x000fe80008000c0a */
[----:B------:R-:W-:Y:S04]  /*2850*/  STS.128 [R139+UR10], R28 ;  /* 0x0000001c8b007988 */ /* 0x000fe80008000c0a */
[----:B------:R-:W-:Y:S01]  /*2860*/  STS.128 [R138+UR10], R32 ;  /* 0x000000208a007988 */ /* 0x000fe20008000c0a */
[----:B------:R-:W-:Y:S06]  /*2870*/  BAR.SYNC.DEFER_BLOCKING 0x0 ;  /* 0x0000000000007b1d */ /* 0x000fec0000010000 */
[----:B------:R-:W0:Y:S04]  /*2880*/  LDSM.16.M88.4 R4, [R134] ;  /* 0x000000008604783b */ /* 0x000e280000000200 */
[----:B------:R-:W-:Y:S04]  /*2890*/  LDSM.16.M88.4 R140, [R134+0x80] ;  /* 0x00008000868c783b */ /* 0x000fe80000000200 */
[----:B------:R-:W-:Y:S04]  /*28a0*/  LDSM.16.M88.4 R148, [R134+0x100] ;  /* 0x000100008694783b */ /* 0x000fe80000000200 */
[----:B------:R-:W-:Y:S04]  /*28b0*/  LDSM.16.M88.4 R144, [R134+0x180] ;  /* 0x000180008690783b */ /* 0x000fe80000000200 */
[----:B------:R-:W-:Y:S04]  /*28c0*/  LDSM.16.M88.4 R20, [R134+0x200] ;  /* 0x000200008614783b */ /* 0x000fe80000000200 */
[----:B------:R-:W-:Y:S04]  /*28d0*/  LDSM.16.M88.4 R16, [R134+0x280] ;  /* 0x000280008610783b */ /* 0x000fe80000000200 */
[----:B------:R-:W-:Y:S04]  /*28e0*/  LDSM.16.M88.4 R12, [R134+0x300] ;  /* 0x00030000860c783b */ /* 0x000fe80000000200 */
[----:B------:R-:W-:Y:S01]  /*28f0*/  LDSM.16.M88.4 R8, [R134+0x380] ;  /* 0x000380008608783b */ /* 0x000fe20000000200 */
[----:B------:R-:W-:Y:S06]  /*2900*/  BAR.SYNC.DEFER_BLOCKING 0x0 ;  /* 0x0000000000007b1d */ /* 0x000fec0000010000 */
[----:B------:R-:W-:Y:S04]  /*2910*/  STS.128 [R132+UR10], R36 ;  /* 0x0000002484007988 */ /* 0x000fe80008000c0a */
[----:B------:R-:W-:Y:S04]  /*2920*/  STS.128 [R133+UR10], R40 ;  /* 0x0000002885007988 */ /* 0x000fe80008000c0a */
[----:B------:R-:W-:Y:S04]  /*2930*/  STS.128 [R2+UR10], R44 ;  /* 0x0000002c02007988 */ /* 0x000fe80008000c0a */
[----:B------:R-:W-:Y:S04]  /*2940*/  STS.128 [R0+UR10], R48 ;  /* 0x0000003000007988 */ /* 0x000fe80008000c0a */
        /* <DEDUP_REMOVED lines=16> */
[----:B------:R0:W-:Y:S04]  /*2a50*/  STS.128 [R2+UR10], R76 ;  /* 0x0000004c02007988 */ /* 0x0001e80008000c0a */
[----:B------:R1:W-:Y:S04]  /*2a60*/  STS.128 [R0+UR10], R80 ;  /* 0x0000005000007988 */ /* 0x0003e80008000c0a */
[----:B------:R1:W-:Y:S04]  /*2a70*/  STS.128 [R137+UR10], R84 ;  /* 0x0000005489007988 */ /* 0x0003e80008000c0a */
[----:B------:R-:W-:Y:S04]  /*2a80*/  STS.128 [R164+UR10], R88 ;  /* 0x00000058a4007988 */ /* 0x000fe80008000c0a */
[----:B------:R-:W-:Y:S01]  /*2a90*/  STS.128 [R139+UR10], R92 ;  /* 0x0000005c8b007988 */ /* 0x000fe20008000c0a */
[----:B0-----:R-:W-:-:S03]  /*2aa0*/  SHF.R.U32.HI R76, RZ, 0x5, R135 ;  /* 0x00000005ff4c7819 */ /* 0x001fc60000011687 */
[----:B------:R-:W-:Y:S01]  /*2ab0*/  STS.128 [R138+UR10], R96 ;  /* 0x000000608a007988 */ /* 0x000fe20008000c0a */
[----:B------:R-:W-:Y:S01]  /*2ac0*/  SGXT.U32 R76, R76, 0x2 ;  /* 0x000000024c4c781a */ /* 0x000fe20000000000 */
[----:B------:R-:W-:Y:S03]  /*2ad0*/  BAR.SYNC.DEFER_BLOCKING 0x0 ;  /* 0x0000000000007b1d */ /* 0x000fe60000010000 */
[C---:B------:R-:W-:Y:S02]  /*2ae0*/  LOP3.LUT R77, R76.reuse, 0x4, RZ, 0xfc, !PT ;  /* 0x000000044c4d7812 */ /* 0x040fe400078efcff */
[C---:B------:R-:W-:Y:S02]  /*2af0*/  LOP3.LUT R78, R76.reuse, 0x14, RZ, 0xfc, !PT ;  /* 0x000000144c4e7812 */ /* 0x040fe400078efcff */
[C---:B-1----:R-:W-:Y:S01]  /*2b00*/  LOP3.LUT R80, R76.reuse, 0x28, RZ, 0xfc, !PT ;  /* 0x000000284c507812 */ /* 0x042fe200078efcff */
[----:B------:R-:W-:Y:S01]  /*2b10*/  IMAD.SHL.U32 R77, R77, 0x100, RZ ;  /* 0x000001004d4d7824 */ /* 0x000fe200078e00ff */
[----:B------:R-:W-:Y:S01]  /*2b20*/  LOP3.LUT R82, R76, 0x2c, RZ, 0xfc, !PT ;  /* 0x0000002c4c527812 */ /* 0x000fe200078efcff */
[----:B------:R-:W-:Y:S01]  /*2b30*/  IMAD.SHL.U32 R78, R78, 0x100, RZ ;  /* 0x000001004e4e7824 */ /* 0x000fe200078e00ff */
[----:B------:R-:W-:Y:S01]  /*2b40*/  LOP3.LUT R83, R76, 0x30, RZ, 0xfc, !PT ;  /* 0x000000304c537812 */ /* 0x000fe200078efcff */
[----:B------:R-:W-:-:S02]  /*2b50*/  IMAD.SHL.U32 R80, R80, 0x100, RZ ;  /* 0x0000010050507824 */ /* 0x000fc400078e00ff */
[----:B------:R-:W-:Y:S02]  /*2b60*/  IMAD.SHL.U32 R82, R82, 0x100, RZ ;  /* 0x0000010052527824 */ /* 0x000fe400078e00ff */
[----:B------:R-:W-:Y:S01]  /*2b70*/  IMAD.SHL.U32 R84, R83, 0x100, RZ ;  /* 0x0000010053547824 */ /* 0x000fe200078e00ff */
        /* <DEDUP_REMOVED lines=13> */
[----:B------:R-:W-:Y:S04]  /*2c50*/  STS.128 [R137+UR10], R116 ;  /* 0x0000007489007988 */ /* 0x000fe80008000c0a */
[----:B------:R2:W-:Y:S01]  /*2c60*/  STS.128 [R164+UR10], R120 ;  /* 0x00000078a4007988 */ /* 0x0005e20008000c0a */
[----:B-1----:R-:W-:-:S03]  /*2c70*/  LOP3.LUT R2, R76, 0x8, RZ, 0xfc, !PT ;  /* 0x000000084c027812 */ /* 0x002fc600078efcff */
[----:B------:R-:W-:Y:S01]  /*2c80*/  STS.128 [R139+UR10], R124 ;  /* 0x0000007c8b007988 */ /* 0x000fe20008000c0a */
[----:B0-----:R-:W-:Y:S01]  /*2c90*/  LOP3.LUT R0, R76, 0xc, RZ, 0xfc, !PT ;  /* 0x0000000c4c007812 */ /* 0x001fe200078efcff */
[----:B------:R-:W-:Y:S01]  /*2ca0*/  IMAD.SHL.U32 R98, R2, 0x100, RZ ;  /* 0x0000010002627824 */ /* 0x000fe200078e00ff */
[----:B---3--:R-:W-:Y:S01]  /*2cb0*/  IADD3 R2, P3, P4, R136, UR20, R3 ;  /* 0x0000001488027c10 */ /* 0x008fe2000fc7e003 */
[----:B------:R-:W-:Y:S01]  /*2cc0*/  STS.128 [R138+UR10], R128 ;  /* 0x000000808a007988 */ /* 0x000fe20008000c0a */
[----:B------:R-:W-:Y:S01]  /*2cd0*/  LOP3.LUT R115, R76, 0x34, RZ, 0xfc, !PT ;  /* 0x000000344c737812 */ /* 0x000fe200078efcff */
[----:B------:R-:W-:Y:S01]  /*2ce0*/  IMAD.SHL.U32 R0, R0, 0x100, RZ ;  /* 0x0000010000007824 */ /* 0x000fe200078e00ff */
[----:B------:R-:W-:Y:S01]  /*2cf0*/  BAR.SYNC.DEFER_BLOCKING 0x0 ;  /* 0x0000000000007b1d */ /* 0x000fe20000010000 */
[----:B--2---:R-:W-:Y:S02]  /*2d00*/  LEA R121, P0, R77, UR4, 0x2 ;  /* 0x000000044d797c11 */ /* 0x004fe4000f8010ff */
[----:B------:R-:W-:Y:S01]  /*2d10*/  IMAD.SHL.U32 R115, R115, 0x100, RZ ;  /* 0x0000010073737824 */ /* 0x000fe200078e00ff */
[----:B------:R-:W-:-:S02]  /*2d20*/  LEA R93, P2, R98, UR8, 0x2 ;  /* 0x00000008625d7c11 */ /* 0x000fc4000f8410ff */
[----:B------:R-:W-:Y:S01]  /*2d30*/  LEA.HI.X R96, R77, UR5, RZ, 0x2, P0 ;  /* 0x000000054d607c11 */ /* 0x000fe200080f14ff */
[----:B------:R-:W0:Y:S01]  /*2d40*/  LDCU.64 UR4, c[0x0][0x390] ;  /* 0x00007200ff0477ac */ /* 0x000e220008000a00 */
[----:B------:R-:W-:Y:S02]  /*2d50*/  LOP3.LUT R77, R76, 0x10, RZ, 0xfc, !PT ;  /* 0x000000104c4d7812 */ /* 0x000fe400078efcff */
[----:B------:R-:W-:Y:S01]  /*2d60*/  LEA.HI.X R98, R98, UR9, RZ, 0x2, P2 ;  /* 0x0000000962627c11 */ /* 0x000fe200090f14ff */
[----:B------:R-:W1:Y:S01]  /*2d70*/  LDCU.64 UR8, c[0x0][0x390] ;  /* 0x00007200ff0877ac */ /* 0x000e620008000a00 */
[----:B------:R-:W-:Y:S01]  /*2d80*/  IADD3.X R3, PT, PT, RZ, UR21, RZ, P3, P4 ;  /* 0x00000015ff037c10 */ /* 0x000fe20009fe84ff */
[----:B------:R-:W-:Y:S01]  /*2d90*/  IMAD.SHL.U32 R77, R77, 0x100, RZ ;  /* 0x000001004d4d7824 */ /* 0x000fe200078e00ff */
[----:B----4-:R-:W-:Y:S01]  /*2da0*/  LEA R95, P0, R0, UR14, 0x2 ;  /* 0x0000000e005f7c11 */ /* 0x010fe2000f8010ff */
[----:B------:R-:W2:Y:S01]  /*2db0*/  LDCU.64 UR20, c[0x0][0x390] ;  /* 0x00007200ff1477ac */ /* 0x000ea20008000a00 */
[----:B-----5:R-:W-:-:S02]  /*2dc0*/  LEA R99, P3, R78, UR18, 0x2 ;  /* 0x000000124e637c11 */ /* 0x020fc4000f8610ff */
[C---:B------:R-:W-:Y:S02]  /*2dd0*/  LEA R97, P2, R77.reuse, UR16, 0x2 ;  /* 0x000000104d617c11 */ /* 0x040fe4000f8410ff */
[----:B------:R-:W-:Y:S01]  /*2de0*/  LEA.HI.X R100, R0, UR15, RZ, 0x2, P0 ;  /* 0x0000000f00647c11 */ /* 0x000fe200080f14ff */
[----:B------:R-:W3:Y:S01]  /*2df0*/  LDCU.64 UR14, c[0x0][0x390] ;  /* 0x00007200ff0e77ac */ /* 0x000ee20008000a00 */
[----:B------:R-:W-:Y:S02]  /*2e00*/  LEA.HI.X R90, R77, UR17, RZ, 0x2, P2 ;  /* 0x000000114d5a7c11 */ /* 0x000fe400090f14ff */
[----:B------:R-:W-:Y:S01]  /*2e10*/  LEA.HI.X R79, R78, UR19, RZ, 0x2, P3 ;  /* 0x000000134e4f7c11 */ /* 0x000fe200098f14ff */
[----:B------:R-:W4:Y:S01]  /*2e20*/  LDCU.64 UR16, c[0x0][0x390] ;  /* 0x00007200ff1077ac */ /* 0x000f220008000a00 */
[C---:B------:R-:W-:Y:S01]  /*2e30*/  LOP3.LUT R77, R76.reuse, 0x1c, RZ, 0xfc, !PT ;  /* 0x0000001c4c4d7812 */ /* 0x040fe200078efcff */
[----:B------:R-:W-:Y:S01]  /*2e40*/  STG.E desc[UR12][R2.64], R4 ;  /* 0x0000000402007986 */ /* 0x000fe2000c10190c */
[C---:B------:R-:W-:Y:S01]  /*2e50*/  LOP3.LUT R78, R76.reuse, 0x20, RZ, 0xfc, !PT ;  /* 0x000000204c4e7812 */ /* 0x040fe200078efcff */
[----:B------:R-:W5:Y:S01]  /*2e60*/  LDCU.64 UR18, c[0x0][0x390] ;  /* 0x00007200ff1277ac */ /* 0x000f620008000a00 */
[----:B------:R-:W-:Y:S01]  /*2e70*/  LOP3.LUT R0, R76, 0x18, RZ, 0xfc, !PT ;  /* 0x000000184c007812 */ /* 0x000fe200078efcff */
[----:B------:R-:W-:Y:S01]  /*2e80*/  IMAD.SHL.U32 R77, R77, 0x100, RZ ;  /* 0x000001004d4d7824 */ /* 0x000fe200078e00ff */
[----:B------:R-:W-:Y:S01]  /*2e90*/  IADD3 R92, P6, PT, R136, R93, RZ ;  /* 0x0000005d885c7210 */ /* 0x000fe20007fde0ff */
[----:B------:R-:W-:Y:S01]  /*2ea0*/  IMAD.SHL.U32 R81, R78, 0x100, RZ ;  /* 0x000001004e517824 */ /* 0x000fe200078e00ff */
[----:B------:R-:W-:Y:S01]  /*2eb0*/  LOP3.LUT R117, R76, 0x38, RZ, 0xfc, !PT ;  /* 0x000000384c757812 */ /* 0x000fe200078efcff */
[----:B------:R-:W-:Y:S01]  /*2ec0*/  IMAD.SHL.U32 R0, R0, 0x100, RZ ;  /* 0x0000010000007824 */ /* 0x000fe200078e00ff */
[----:B-1----:R-:W-:Y:S01]  /*2ed0*/  LEA R103, P2, R77, UR8, 0x2 ;  /* 0x000000084d677c11 */ /* 0x002fe2000f8410ff */
[----:B------:R-:W-:Y:S01]  /*2ee0*/  IMAD.X R93, RZ, RZ, R98, P6 ;  /* 0x000000ffff5d7224 */ /* 0x000fe200030e0662 */
[----:B--2---:R-:W-:Y:S01]  /*2ef0*/  LEA R105, P3, R81, UR20, 0x2 ;  /* 0x0000001451697c11 */ /* 0x004fe2000f8610ff */
[----:B------:R-:W-:Y:S01]  /*2f00*/  IMAD.SHL.U32 R117, R117, 0x100, RZ ;  /* 0x0000010075757824 */ /* 0x000fe200078e00ff */
[----:B0-----:R-:W-:Y:S01]  /*2f10*/  LEA R101, P0, R0, UR4, 0x2 ;  /* 0x0000000400657c11 */ /* 0x001fe2000f8010ff */
[----:B------:R-:W-:Y:S01]  /*2f20*/  STG.E desc[UR12][R2.64+0x80], R152 ;  /* 0x0000809802007986 */ /* 0x000fe2000c10190c */
[----:B------:R-:W-:Y:S01]  /*2f30*/  LEA.HI.X R77, R77, UR9, RZ, 0x2, P2 ;  /* 0x000000094d4d7c11 */ /* 0x000fe200090f14ff */
[----:B------:R-:W0:Y:S01]  /*2f40*/  LDCU.64 UR8, c[0x0][0x390] ;  /* 0x00007200ff0877ac */ /* 0x000e220008000a00 */
[----:B------:R-:W-:Y:S01]  /*2f50*/  LEA.HI.X R81, R81, UR21, RZ, 0x2, P3 ;  /* 0x0000001551517c11 */ /* 0x000fe200098f14ff */
[----:B------:R-:W-:Y:S01]  /*2f60*/  STG.E desc[UR12][R2.64+0x100], R44 ;  /* 0x0001002c02007986 */ /* 0x000fe2000c10190c */
[----:B---3--:R-:W-:-:S02]  /*2f70*/  LEA R109, P2, R80, UR14, 0x2 ;  /* 0x0000000e506d7c11 */ /* 0x008fc4000f8410ff */
[----:B------:R-:W-:Y:S01]  /*2f80*/  LEA.HI.X R78, R0, UR5, RZ, 0x2, P0 ;  /* 0x00000005004e7c11 */ /* 0x000fe200080f14ff */
[----:B------:R-:W1:Y:S01]  /*2f90*/  LDCU.64 UR4, c[0x0][0x390] ;  /* 0x00007200ff0477ac */ /* 0x000e620008000a00 */
[----:B----4-:R-:W-:Y:S01]  /*2fa0*/  LEA R111, P3, R82, UR16, 0x2 ;  /* 0x00000010526f7c11 */ /* 0x010fe2000f8610ff */
[----:B------:R-:W-:Y:S01]  /*2fb0*/  STG.E desc[UR12][R2.64+0x200], R5 ;  /* 0x0002000502007986 */ /* 0x000fe2000c10190c */
[----:B-----5:R-:W-:Y:S02]  /*2fc0*/  LEA R113, P4, R84, UR18, 0x2 ;  /* 0x0000001254717c11 */ /* 0x020fe4000f8810ff */
[----:B------:R-:W-:Y:S01]  /*2fd0*/  LOP3.LUT R0, R76, 0x24, RZ, 0xfc, !PT ;  /* 0x000000244c007812 */ /* 0x000fe200078efcff */
[----:B------:R-:W-:Y:S01]  /*2fe0*/  STG.E desc[UR12][R2.64+0x280], R153 ;  /* 0x0002809902007986 */ /* 0x000fe2000c10190c */
[----:B------:R-:W-:Y:S02]  /*2ff0*/  LEA.HI.X R88, R80, UR15, RZ, 0x2, P2 ;  /* 0x0000000f50587c11 */ /* 0x000fe400090f14ff */
[----:B------:R-:W-:Y:S01]  /*3000*/  LEA.HI.X R82, R82, UR17, RZ, 0x2, P3 ;  /* 0x0000001152527c11 */ /* 0x000fe200098f14ff */
[----:B------:R-:W-:Y:S01]  /*3010*/  IMAD.SHL.U32 R0, R0, 0x100, RZ ;  /* 0x0000010000007824 */ /* 0x000fe200078e00ff */
[----:B------:R-:W-:Y:S01]  /*3020*/  LEA.HI.X R80, R84, UR19, RZ, 0x2, P4 ;  /* 0x0000001354507c11 */ /* 0x000fe2000a0f14ff */
[----:B------:R-:W-:Y:S01]  /*3030*/  STG.E desc[UR12][R2.64+0x300], R45 ;  /* 0x0003002d02007986 */ /* 0x000fe2000c10190c */
[----:B------:R-:W-:-:S02]  /*3040*/  IADD3 R120, P3, PT, R136, R121, RZ ;  /* 0x0000007988787210 */ /* 0x000fc40007f7e0ff */
[----:B------:R-:W-:Y:S01]  /*3050*/  IADD3 R94, P4, PT, R136, R95, RZ ;  /* 0x0000005f885e7210 */ /* 0x000fe20007f9e0ff */
[----:B------:R-:W2:Y:S01]  /*3060*/  LDSM.16.M88.4 R84, [R134] ;  /* 0x000000008654783b */ /* 0x000ea20000000200 */
[----:B------:R-:W-:Y:S01]  /*3070*/  LEA R107, P0, R0, UR22, 0x2 ;  /* 0x00000016006b7c11 */ /* 0x000fe2000f8010ff */
[----:B------:R-:W-:Y:S01]  /*3080*/  IMAD.X R121, RZ, RZ, R96, P3 ;  /* 0x000000ffff797224 */ /* 0x000fe200018e0660 */
[C---:B------:R-:W-:Y:S01]  /*3090*/  IADD3 R98, P3, PT, R136.reuse, R99, RZ ;  /* 0x0000006388627210 */ /* 0x040fe20007f7e0ff */
[----:B------:R-:W-:Y:S01]  /*30a0*/  IMAD.X R95, RZ, RZ, R100, P4 ;  /* 0x000000ffff5f7224 */ /* 0x000fe200020e0664 */
[C---:B------:R-:W-:Y:S02]  /*30b0*/  IADD3 R100, P6, PT, R136.reuse, R101, RZ ;  /* 0x0000006588647210 */ /* 0x040fe40007fde0ff */
[----:B------:R-:W-:Y:S01]  /*30c0*/  IADD3 R102, P4, PT, R136, R103, RZ ;  /* 0x0000006788667210 */ /* 0x000fe20007f9e0ff */
[----:B------:R-:W-:Y:S01]  /*30d0*/  IMAD.X R99, RZ, RZ, R79, P3 ;  /* 0x000000ffff637224 */ /* 0x000fe200018e064f */
[----:B------:R-:W-:Y:S01]  /*30e0*/  LEA.HI.X R83, R0, UR23, RZ, 0x2, P0 ;  /* 0x0000001700537c11 */ /* 0x000fe200080f14ff */
[----:B------:R-:W-:Y:S01]  /*30f0*/  IMAD.X R101, RZ, RZ, R78, P6 ;  /* 0x000000ffff657224 */ /* 0x000fe200030e064e */
[----:B------:R-:W-:Y:S01]  /*3100*/  LOP3.LUT R0, R76, 0x3c, RZ, 0xfc, !PT ;  /* 0x0000003c4c007812 */ /* 0x000fe200078efcff */
[----:B------:R-:W-:Y:S01]  /*3110*/  IMAD.X R103, RZ, RZ, R77, P4 ;  /* 0x000000ffff677224 */ /* 0x000fe200020e064d */
[C---:B------:R-:W-:Y:S01]  /*3120*/  IADD3 R96, P5, PT, R136.reuse, R97, RZ ;  /* 0x0000006188607210 */ /* 0x040fe20007fbe0ff */
[----:B------:R-:W3:Y:S01]  /*3130*/  LDSM.16.M88.4 R76, [R134+0x80] ;  /* 0x00008000864c783b */ /* 0x000ee20000000200 */
[----:B------:R-:W-:Y:S01]  /*3140*/  IADD3 R108, P4, PT, R136, R109, RZ ;  /* 0x0000006d886c7210 */ /* 0x000fe20007f9e0ff */
[----:B------:R-:W-:Y:S01]  /*3150*/  IMAD.SHL.U32 R0, R0, 0x100, RZ ;  /* 0x0000010000007824 */ /* 0x000fe200078e00ff */
[C---:B------:R-:W-:Y:S01]  /*3160*/  IADD3 R106, P3, PT, R136.reuse, R107, RZ ;  /* 0x0000006b886a7210 */ /* 0x040fe20007f7e0ff */
[----:B------:R-:W-:Y:S01]  /*3170*/  IMAD.X R97, RZ, RZ, R90, P5 ;  /* 0x000000ffff617224 */ /* 0x000fe200028e065a */
[C---:B------:R-:W-:Y:S01]  /*3180*/  IADD3 R104, P5, PT, R136.reuse, R105, RZ ;  /* 0x0000006988687210 */ /* 0x040fe20007fbe0ff */
[----:B------:R-:W-:Y:S01]  /*3190*/  IMAD.X R109, RZ, RZ, R88, P4 ;  /* 0x000000ffff6d7224 */ /* 0x000fe200020e0658 */
[C---:B------:R-:W-:Y:S01]  /*31a0*/  IADD3 R112, P4, PT, R136.reuse, R113, RZ ;  /* 0x0000007188707210 */ /* 0x040fe20007f9e0ff */
[----:B------:R-:W-:Y:S01]  /*31b0*/  IMAD.X R107, RZ, RZ, R83, P3 ;  /* 0x000000ffff6b7224 */ /* 0x000fe200018e0653 */
[----:B------:R-:W-:Y:S01]  /*31c0*/  LEA R91, P0, R115, UR24, 0x2 ;  /* 0x00000018735b7c11 */ /* 0x000fe2000f8010ff */
[----:B------:R-:W-:Y:S01]  /*31d0*/  IMAD.X R105, RZ, RZ, R81, P5 ;  /* 0x000000ffff697224 */ /* 0x000fe200028e0651 */
[----:B------:R-:W-:Y:S01]  /*31e0*/  IADD3 R110, P5, PT, R136, R111, RZ ;  /* 0x0000006f886e7210 */ /* 0x000fe20007fbe0ff */
[----:B------:R-:W-:Y:S01]  /*31f0*/  IMAD.X R113, RZ, RZ, R80, P4 ;  /* 0x000000ffff717224 */ /* 0x000fe200020e0650 */
[----:B-1----:R-:W-:-:S02]  /*3200*/  LEA R89, P2, R117, UR4, 0x2 ;  /* 0x0000000475597c11 */ /* 0x002fc4000f8410ff */
[C---:B------:R-:W-:Y:S01]  /*3210*/  IADD3 R114, P6, PT, R136.reuse, R91, RZ ;  /* 0x0000005b88727210 */ /* 0x040fe20007fde0ff */
[----:B------:R-:W-:Y:S01]  /*3220*/  IMAD.X R111, RZ, RZ, R82, P5 ;  /* 0x000000ffff6f7224 */ /* 0x000fe200028e0652 */
[----:B------:R-:W-:Y:S01]  /*3230*/  IADD3 R116, P5, PT, R136, R89, RZ ;  /* 0x0000005988747210 */ /* 0x000fe20007fbe0ff */
[----:B------:R-:W1:Y:S01]  /*3240*/  LDSM.16.M88.4 R80, [R134+0x100] ;  /* 0x000100008650783b */ /* 0x000e620000000200 */
[----:B0-----:R-:W-:Y:S02]  /*3250*/  LEA R119, P3, R0, UR8, 0x2 ;  /* 0x0000000800777c11 */ /* 0x001fe4000f8610ff */
[----:B------:R-:W-:Y:S01]  /*3260*/  LEA.HI.X R115, R115, UR25, RZ, 0x2, P0 ;  /* 0x0000001973737c11 */ /* 0x000fe200080f14ff */
[----:B------:R-:W0:Y:S01]  /*3270*/  LDSM.16.M88.4 R88, [R134+0x180] ;  /* 0x000180008658783b */ /* 0x000e220000000200 */
[----:B------:R-:W-:Y:S02]  /*3280*/  LEA.HI.X R117, R117, UR5, RZ, 0x2, P2 ;  /* 0x0000000575757c11 */ /* 0x000fe400090f14ff */
[----:B------:R-:W-:Y:S01]  /*3290*/  IADD3 R118, P4, PT, R136, R119, RZ ;  /* 0x0000007788767210 */ /* 0x000fe20007f9e0ff */
[----:B--2---:R-:W-:Y:S01]  /*32a0*/  STG.E desc[UR12][R2.64+0x180], R84 ;  /* 0x0001805402007986 */ /* 0x004fe2000c10190c */
[----:B------:R-:W-:Y:S01]  /*32b0*/  LEA.HI.X R0, R0, UR9, RZ, 0x2, P3 ;  /* 0x0000000900007c11 */ /* 0x000fe200098f14ff */
[----:B------:R-:W-:-:S02]  /*32c0*/  IMAD.X R115, RZ, RZ, R115, P6 ;  /* 0x000000ffff737224 */ /* 0x000fc400030e0673 */
[----:B------:R-:W-:Y:S01]  /*32d0*/  STG.E desc[UR12][R2.64+0x380], R85 ;  /* 0x0003805502007986 */ /* 0x000fe2000c10190c */
[----:B------:R-:W-:Y:S02]  /*32e0*/  IMAD.X R117, RZ, RZ, R117, P5 ;  /* 0x000000ffff757224 */ /* 0x000fe400028e0675 */
[----:B------:R-:W-:Y:S01]  /*32f0*/  IMAD.X R119, RZ, RZ, R0, P4 ;  /* 0x000000ffff777224 */ /* 0x000fe200020e0600 */
[----:B------:R-:W-:Y:S04]  /*3300*/  STG.E desc[UR12][R120.64], R6 ;  /* 0x0000000678007986 */ /* 0x000fe8000c10190c */
        /* <DEDUP_REMOVED lines=13> */
[----:B---3--:R-:W-:Y:S04]  /*33e0*/  STG.E desc[UR12][R92.64+0x180], R76 ;  /* 0x0001804c5c007986 */ /* 0x008fe8000c10190c */
[----:B------:R-:W-:Y:S04]  /*33f0*/  STG.E desc[UR12][R92.64+0x380], R77 ;  /* 0x0003804d5c007986 */ /* 0x000fe8000c10190c */
[----:B------:R-:W2:Y:S04]  /*3400*/  LDSM.16.M88.4 R4, [R134+0x200] ;  /* 0x000200008604783b */ /* 0x000ea80000000200 */
[----:B------:R-:W-:Y:S04]  /*3410*/  STG.E desc[UR12][R94.64+0x80], R30 ;  /* 0x0000801e5e007986 */ /* 0x000fe8000c10190c */
[----:B------:R-:W-:Y:S04]  /*3420*/  STG.E desc[UR12][R94.64+0x280], R31 ;  /* 0x0002801f5e007986 */ /* 0x000fe8000c10190c */
[----:B------:R-:W3:Y:S04]  /*3430*/  LDSM.16.M88.4 R28, [R134+0x280] ;  /* 0x00028000861c783b */ /* 0x000ee80000000200 */
[----:B------:R-:W4:Y:S04]  /*3440*/  LDSM.16.M88.4 R44, [R134+0x300] ;  /* 0x00030000862c783b */ /* 0x000f280000000200 */
[----:B------:R-:W5:Y:S04]  /*3450*/  LDSM.16.M88.4 R132, [R134+0x380] ;  /* 0x000380008684783b */ /* 0x000f680000000200 */
[----:B------:R0:W-:Y:S04]  /*3460*/  STG.E desc[UR12][R94.64], R142 ;  /* 0x0000008e5e007986 */ /* 0x0001e8000c10190c */
        /* <DEDUP_REMOVED lines=11> */
[----:B-1----:R1:W-:Y:S04]  /*3520*/  STG.E desc[UR12][R96.64+0x180], R80 ;  /* 0x0001805060007986 */ /* 0x0023e8000c10190c */
        /* <DEDUP_REMOVED lines=15> */
[----:B0-----:R1:W-:Y:S04]  /*3620*/  STG.E desc[UR12][R100.64+0x180], R88 ;  /* 0x0001805864007986 */ /* 0x0013e8000c10190c */
        /* <DEDUP_REMOVED lines=15> */
[----:B--2---:R1:W-:Y:S04]  /*3720*/  STG.E desc[UR12][R104.64+0x180], R4 ;  /* 0x0001800468007986 */ /* 0x0043e8000c10190c */
        /* <DEDUP_REMOVED lines=15> */
[----:B---3--:R1:W-:Y:S04]  /*3820*/  STG.E desc[UR12][R108.64+0x180], R28 ;  /* 0x0001801c6c007986 */ /* 0x0083e8000c10190c */
        /* <DEDUP_REMOVED lines=15> */
[----:B----4-:R1:W-:Y:S04]  /*3920*/  STG.E desc[UR12][R112.64+0x180], R44 ;  /* 0x0001802c70007986 */ /* 0x0103e8000c10190c */
        /* <DEDUP_REMOVED lines=15> */
[----:B-----5:R1:W-:Y:S04]  /*3a20*/  STG.E desc[UR12][R116.64+0x180], R132 ;  /* 0x0001808474007986 */ /* 0x0203e8000c10190c */
        /* <DEDUP_REMOVED lines=8> */
[----:B------:R1:W-:Y:S01]  /*3ab0*/  STG.E desc[UR12][R118.64+0x380], R135 ;  /* 0x0003808776007986 */ /* 0x0003e2000c10190c */
[----:B------:R-:W-:Y:S06]  /*3ac0*/  BAR.SYNC.DEFER_BLOCKING 0x0 ;  /* 0x0000000000007b1d */ /* 0x000fec0000010000 */
[----:B------:R-:W-:Y:S05]  /*3ad0*/  @P1 BRA `(.L_x_8) ;  /* 0x00000000009c1947 */ /* 0x000fea0003800000 */
[----:B------:R-:W-:Y:S01]  /*3ae0*/  NOP ;  /* 0x0000000000007918 */ /* 0x000fe20000000000 */
[----:B------:R-:W-:Y:S01]  /*3af0*/  UMOV UR4, 0x50 ;  /* 0x0000005000047882 */ /* 0x000fe20000000000 */
[----:B------:R-:W-:Y:S01]  /*3b00*/  IMAD.U32 R0, RZ, RZ, UR11 ;  /* 0x0000000bff007e24 */ /* 0x000fe2000f8e00ff */
[----:B------:R-:W-:Y:S01]  /*3b10*/  ULEA UR6, UR6, UR4, 0x18 ;  /* 0x0000000406067291 */ /* 0x000fe2000f8ec0ff */
[----:B------:R-:W-:Y:S02]  /*3b20*/  IMAD.MOV.U32 R3, RZ, RZ, 0xff ;  /* 0x000000ffff037424 */ /* 0x000fe400078e00ff */
[----:B-1----:R-:W-:Y:S01]  /*3b30*/  IMAD.MOV.U32 R7, RZ, RZ, 0x1 ;  /* 0x00000001ff077424 */ /* 0x002fe200078e00ff */
[----:B------:R-:W-:-:S04]  /*3b40*/  LOP3.LUT R0, R0, 0xffff, RZ, 0xc0, !PT ;  /* 0x0000ffff00007812 */ /* 0x000fc800078ec0ff */
[----:B------:R-:W-:Y:S01]  /*3b50*/  SHF.R.U32.HI R0, RZ, 0x5, R0 ;  /* 0x00000005ff007819 */ /* 0x000fe20000011600 */
[----:B------:R-:W0:Y:S04]  /*3b60*/  LDS R5, [UR6] ;  /* 0x00000006ff057984 */ /* 0x000e280008000800 */
[----:B------:R-:W-:Y:S01]  /*3b70*/  VIADD R2, R0, 0x10 ;  /* 0x0000001000027836 */ /* 0x000fe20000000000 */
[----:B------:R-:W-:-:S04]  /*3b80*/  SHF.L.U32 R0, R3, R0, RZ ;  /* 0x0000000003007219 */ /* 0x000fc800000006ff */
[----:B------:R-:W-:-:S04]  /*3b90*/  SHF.L.U32 R3, R7, R2, RZ ;  /* 0x0000000207037219 */ /* 0x000fc800000006ff */
[----:B------:R-:W-:-:S04]  /*3ba0*/  LOP3.LUT R0, R3, R0, RZ, 0xfc, !PT ;  /* 0x0000000003007212 */ /* 0x000fc800078efcff */
[C---:B------:R-:W-:Y:S02]  /*3bb0*/  LOP3.LUT R2, R0.reuse, 0xffff, RZ, 0xc0, !PT ;  /* 0x0000ffff00027812 */ /* 0x040fe400078ec0ff */
[----:B0-----:R-:W-:-:S04]  /*3bc0*/  LOP3.LUT R3, R0, 0xffff, R5, 0x80, !PT ;  /* 0x0000ffff00037812 */ /* 0x001fc800078e8005 */
[----:B------:R-:W-:-:S13]  /*3bd0*/  ISETP.NE.AND P0, PT, R3, R2, PT ;  /* 0x000000020300720c */ /* 0x000fda0003f05270 */
[----:B------:R-:W-:Y:S05]  /*3be0*/  @P0 BRA `(.L_x_9) ;  /* 0x0000000000500947 */ /* 0x000fea0003800000 */
[----:B------:R-:W-:Y:S02]  /*3bf0*/  SHF.R.U32.HI R5, RZ, 0x10, R5 ;  /* 0x00000010ff057819 */ /* 0x000fe40000011605 */
[----:B------:R-:W-:-:S04]  /*3c00*/  SHF.R.U32.HI R2, RZ, 0x10, R0 ;  /* 0x00000010ff027819 */ /* 0x000fc80000011600 */
[----:B------:R-:W-:-:S04]  /*3c10*/  LOP3.LUT R5, R5, R2, RZ, 0xc0, !PT ;  /* 0x0000000205057212 */ /* 0x000fc800078ec0ff */
[----:B------:R-:W-:-:S13]  /*3c20*/  ISETP.NE.AND P0, PT, R5, R2, PT ;  /* 0x000000020500720c */ /* 0x000fda0003f05270 */
[----:B------:R-:W-:Y:S05]  /*3c30*/  @P0 BRA `(.L_x_10) ;  /* 0x0000000000300947 */ /* 0x000fea0003800000 */
[----:B------:R-:W-:Y:S01]  /*3c40*/  R2UR UR4, R0 ;  /* 0x00000000000472ca */ /* 0x000fe200000e0000 */
[----:B------:R-:W-:Y:S01]  /*3c50*/  VOTEU.ANY UR5, UPT, PT ;  /* 0x0000000000057886 */ /* 0x000fe200038e0100 */
[----:B------:R-:W0:Y:S01]  /*3c60*/  S2R R0, SR_LANEID ;  /* 0x0000000000007919 */ /* 0x000e220000000000 */
[----:B------:R-:W-:-:S10]  /*3c70*/  UFLO.U32 UR5, UR5 ;  /* 0x00000005000572bd */ /* 0x000fd400080e0000 */
[----:B------:R-:W-:-:S06]  /*3c80*/  ULOP3.LUT UR4, URZ, UR4, URZ, 0x33, !UPT ;  /* 0x00000004ff047292 */ /* 0x000fcc000f8e33ff */
[----:B------:R-:W-:-:S04]  /*3c90*/  IMAD.U32 R2, RZ, RZ, UR4 ;  /* 0x00000004ff027e24 */ /* 0x000fc8000f8e00ff */
[----:B------:R-:W1:Y:S02]  /*3ca0*/  REDUX UR7, R2 ;  /* 0x00000000020773c4 */ /* 0x000e640000000000 */
[----:B------:R2:W-:Y:S01]  /*3cb0*/  UTCATOMSWS.AND URZ, UR4 ;  /* 0x0000000400ff79e3 */ /* 0x0005e20008000000 */
[----:B0-----:R-:W-:Y:S01]  /*3cc0*/  ISETP.EQ.U32.AND P0, PT, R0, UR5, PT ;  /* 0x0000000500007c0c */ /* 0x001fe2000bf02070 */
[----:B-1----:R-:W-:-:S12]  /*3cd0*/  IMAD.U32 R0, RZ, RZ, UR7 ;  /* 0x00000007ff007e24 */ /* 0x002fd8000f8e00ff */
[----:B------:R2:W-:Y:S01]  /*3ce0*/  @P0 ATOMS.AND RZ, [UR6], R0 ;  /* 0x00000000ffff098c */ /* 0x0005e2000a800006 */
[----:B------:R-:W-:Y:S05]  /*3cf0*/  BRA `(.L_x_8) ;  /* 0x0000000000147947 */ /* 0x000fea0003800000 */
.L_x_10:
[----:B------:R-:W-:-:S07]  /*3d00*/  MOV R2, 0x3d20 ;  /* 0x00003d2000027802 */ /* 0x000fce0000000f00 */
[----:B------:R-:W-:Y:S05]  /*3d10*/  CALL.REL.NOINC `($__internal_0_$__cuda_sm10x_tcgen05_guardrail_trap_col_being_dealloced_not_returned_by_alloc) ;  /* 0x0000000000207944 */ /* 0x000fea0003c00000 */
[----:B------:R-:W-:Y:S05]  /*3d20*/  BRA `(.L_x_8) ;  /* 0x0000000000087947 */ /* 0x000fea0003800000 */
.L_x_9:
[----:B------:R-:W-:-:S07]  /*3d30*/  MOV R2, 0x3d50 ;  /* 0x00003d5000027802 */ /* 0x000fce0000000f00 */
[----:B------:R-:W-:Y:S05]  /*3d40*/  CALL.REL.NOINC `($__internal_2_$__cuda_sm10x_tcgen05_guardrail_trap_unallocated_columns_being_dealloced) ;  /* 0x00000000002c7944 */ /* 0x000fea0003c00000 */
.L_x_8:
[----:B------:R-:W-:Y:S01]  /*3d50*/  NOP ;  /* 0x0000000000007918 */ /* 0x000fe20000000000 */
[----:B--2---:R-:W-:Y:S05]  /*3d60*/  EXIT ;  /* 0x000000000000794d */ /* 0x004fea0003800000 */
.L_x_7:
[----:B------:R-:W0:Y:S02]  /*3d70*/  SYNCS.PHASECHK.TRANS64.TRYWAIT P0, [UR10+0xa000], RZ ;  /* 0x00a000ffff0075a7 */ /* 0x000e24000800110a */
[----:B0-----:R-:W-:Y:S05]  /*3d80*/  @!P0 BRA `(.L_x_7) ;  /* 0xfffffffc00f88947 */ /* 0x001fea000383ffff */
[----:B------:R-:W-:Y:S05]  /*3d90*/  BRA `(.L_x_11) ;  /* 0xffffffe800047947 */ /* 0x000fea000383ffff */
        .weak           $__internal_0_$__cuda_sm10x_tcgen05_guardrail_trap_col_being_dealloced_not_returned_by_alloc
        .type           $__internal_0_$__cuda_sm10x_tcgen05_guardrail_trap_col_being_dealloced_not_returned_by_alloc,@function
        .size           $__internal_0_$__cuda_sm10x_tcgen05_guardrail_trap_col_being_dealloced_not_returned_by_alloc,($__internal_1_$__cuda_sm10x_tcgen05_guardrail_trap_phase_invalid_during_alloc - $__internal_0_$__cuda_sm10x_tcgen05_guardrail_trap_col_being_dealloced_not_returned_by_alloc)
$__internal_0_$__cuda_sm10x_tcgen05_guardrail_trap_col_being_dealloced_not_returned_by_alloc:
[----:B------:R-:W-:Y:S05]  /*3da0*/  BPT.TRAP 0x1 ;  /* 0x000000040000795c */ /* 0x000fea0000300000 */
[----:B------:R-:W-:-:S04]  /*3db0*/  IMAD.MOV.U32 R3, RZ, RZ, 0x0 ;  /* 0x00000000ff037424 */ /* 0x000fc800078e00ff */
[----:B------:R-:W-:Y:S05]  /*3dc0*/  RET.REL.NODEC R2 `(gluon_mma) ;  /* 0xffffffc0028c7950 */ /* 0x000fea0003c3ffff */
        .weak           $__internal_1_$__cuda_sm10x_tcgen05_guardrail_trap_phase_invalid_during_alloc
        .type           $__internal_1_$__cuda_sm10x_tcgen05_guardrail_trap_phase_invalid_during_alloc,@function
        .size           $__internal_1_$__cuda_sm10x_tcgen05_guardrail_trap_phase_invalid_during_alloc,($__internal_2_$__cuda_sm10x_tcgen05_guardrail_trap_unallocated_columns_being_dealloced - $__internal_1_$__cuda_sm10x_tcgen05_guardrail_trap_phase_invalid_during_alloc)
$__internal_1_$__cuda_sm10x_tcgen05_guardrail_trap_phase_invalid_during_alloc:
[----:B------:R-:W-:Y:S05]  /*3dd0*/  BPT.TRAP 0x1 ;  /* 0x000000040000795c */ /* 0x000fea0000300000 */
[----:B------:R-:W-:-:S04]  /*3de0*/  IMAD.MOV.U32 R3, RZ, RZ, 0x0 ;  /* 0x00000000ff037424 */ /* 0x000fc800078e00ff */
[----:B------:R-:W-:Y:S05]  /*3df0*/  RET.REL.NODEC R2 `(gluon_mma) ;  /* 0xffffffc002807950 */ /* 0x000fea0003c3ffff */
        .weak           $__internal_2_$__cuda_sm10x_tcgen05_guardrail_trap_unallocated_columns_being_dealloced
        .type           $__internal_2_$__cuda_sm10x_tcgen05_guardrail_trap_unallocated_columns_being_dealloced,@function
        .size           $__internal_2_$__cuda_sm10x_tcgen05_guardrail_trap_unallocated_columns_being_dealloced,(.L_x_15 - $__internal_2_$__cuda_sm10x_tcgen05_guardrail_trap_unallocated_columns_being_dealloced)
$__internal_2_$__cuda_sm10x_tcgen05_guardrail_trap_unallocated_columns_being_dealloced:
[----:B------:R-:W-:Y:S05]  /*3e00*/  BPT.TRAP 0x1 ;  /* 0x000000040000795c */ /* 0x000fea0000300000 */
[----:B------:R-:W-:-:S04]  /*3e10*/  IMAD.MOV.U32 R3, RZ, RZ, 0x0 ;  /* 0x00000000ff037424 */ /* 0x000fc800078e00ff */
[----:B------:R-:W-:Y:S05]  /*3e20*/  RET.REL.NODEC R2 `(gluon_mma) ;  /* 0xffffffc002747950 */ /* 0x000fea0003c3ffff */
.L_x_12:
[----:B------:R-:W-:-:S00]  /*3e30*/  BRA `(.L_x_12) ;  /* 0xfffffffc00fc7947 */ /* 0x000fc0000383ffff */
[----:B------:R-:W-:-:S00]  /*3e40*/  NOP ;  /* 0x0000000000007918 */ /* 0x000fc00000000000 */
        /* <DEDUP_REMOVED lines=11> */
.L_x_15:


//--------------------- .nv.shared.gluon_mma      --------------------------
	.section	.nv.shared.gluon_mma,"aw",@nobits
	.sectionflags	@""
	.align	16
	.zero		1024


//--------------------- .nv.shared.reserved.0     --------------------------
	.section	.nv.shared.reserved.0,"aw",@nobits
	.align	8
	.weak		__nv_reservedSMEM_offset_0_alias
	.size		__nv_reservedSMEM_offset_0_alias, 0, 64
	.other		__nv_reservedSMEM_offset_0_alias,@"STO_CUDA_RESERVED_SHARED STV_DEFAULT"
__nv_reservedSMEM_offset_0_alias:
	.zero		0
.nv.shared.reserved.0:
	.zero		64
	.weak		__nv_reservedSMEM_allocation_phase
	.type		__nv_reservedSMEM_allocation_phase,@object
	.size		__nv_reservedSMEM_allocation_phase,(.L_0 - __nv_reservedSMEM_allocation_phase)
__nv_reservedSMEM_allocation_phase:
	.zero		1
.L_0:
	.zero		7
	.weak		__nv_reservedSMEM_devtool_atexit_pc
	.type		__nv_reservedSMEM_devtool_atexit_pc,@object
	.size		__nv_reservedSMEM_devtool_atexit_pc,(__nv_reservedSMEM_allocation_mask - __nv_reservedSMEM_devtool_atexit_pc)
__nv_reservedSMEM_devtool_atexit_pc:
	.zero		8
	.weak		__nv_reservedSMEM_allocation_mask
	.type		__nv_reservedSMEM_allocation_mask,@object
	.size		__nv_reservedSMEM_allocation_mask,(.L_2 - __nv_reservedSMEM_allocation_mask)
__nv_reservedSMEM_allocation_mask:
	.zero		4
.L_2:


//--------------------- .nv.constant0.gluon_mma   --------------------------
	.section	.nv.constant0.gluon_mma,"a",@progbits
	.sectionflags	@""
	.align	4
.nv.constant0.gluon_mma:
	.zero		936


//--------------------- SYMBOLS --------------------------

	.type		.nv.reservedSmem.offset0,@object
	.size		.nv.reservedSmem.offset0,0x4
	.type		.nv.reservedSmem.cap,@object
	.size		.nv.reservedSmem.cap,0x4
